//
// Generated by NVIDIA NVVM Compiler
//
// Compiler Build ID: CL-36424714
// Cuda compilation tools, release 13.0, V13.0.88
// Based on NVVM 20.0.0
//

.version 9.0
.target sm_100
.address_size 64

	// .globl	_Z21tiled_cross_attentionPKfS0_S0_Pfiiii
// _ZZ21tiled_cross_attentionPKfS0_S0_PfiiiiE13shared_K_tile has been demoted

.visible .entry _Z21tiled_cross_attentionPKfS0_S0_Pfiiii(
	.param .u64 .ptr .align 1 _Z21tiled_cross_attentionPKfS0_S0_Pfiiii_param_0,
	.param .u64 .ptr .align 1 _Z21tiled_cross_attentionPKfS0_S0_Pfiiii_param_1,
	.param .u64 .ptr .align 1 _Z21tiled_cross_attentionPKfS0_S0_Pfiiii_param_2,
	.param .u64 .ptr .align 1 _Z21tiled_cross_attentionPKfS0_S0_Pfiiii_param_3,
	.param .u32 _Z21tiled_cross_attentionPKfS0_S0_Pfiiii_param_4,
	.param .u32 _Z21tiled_cross_attentionPKfS0_S0_Pfiiii_param_5,
	.param .u32 _Z21tiled_cross_attentionPKfS0_S0_Pfiiii_param_6,
	.param .u32 _Z21tiled_cross_attentionPKfS0_S0_Pfiiii_param_7
)
{
	.local .align 16 .b8 	__local_depot0[320];
	.reg .b64 	%SP;
	.reg .b64 	%SPL;
	.reg .pred 	%p<319>;
	.reg .b32 	%r<778>;
	.reg .b32 	%f<827>;
	.reg .b64 	%rd<131>;
	// demoted variable
	.shared .align 4 .b8 _ZZ21tiled_cross_attentionPKfS0_S0_PfiiiiE13shared_K_tile[49152];
	mov.u64 	%SPL, __local_depot0;
	ld.param.u64 	%rd28, [_Z21tiled_cross_attentionPKfS0_S0_Pfiiii_param_0];
	ld.param.u64 	%rd29, [_Z21tiled_cross_attentionPKfS0_S0_Pfiiii_param_1];
	ld.param.u64 	%rd30, [_Z21tiled_cross_attentionPKfS0_S0_Pfiiii_param_2];
	ld.param.u64 	%rd31, [_Z21tiled_cross_attentionPKfS0_S0_Pfiiii_param_3];
	ld.param.u32 	%r212, [_Z21tiled_cross_attentionPKfS0_S0_Pfiiii_param_4];
	ld.param.u32 	%r209, [_Z21tiled_cross_attentionPKfS0_S0_Pfiiii_param_5];
	ld.param.u32 	%r210, [_Z21tiled_cross_attentionPKfS0_S0_Pfiiii_param_6];
	ld.param.u32 	%r211, [_Z21tiled_cross_attentionPKfS0_S0_Pfiiii_param_7];
	cvta.to.global.u64 	%rd1, %rd28;
	cvta.to.global.u64 	%rd2, %rd29;
	cvta.to.global.u64 	%rd3, %rd30;
	cvta.to.global.u64 	%rd4, %rd31;
	add.u64 	%rd5, %SPL, 0;
	add.u64 	%rd6, %SPL, 96;
	add.u64 	%rd7, %SPL, 192;
	add.u64 	%rd8, %SPL, 256;
	mov.u32 	%r1, %ctaid.y;
	mov.u32 	%r2, %tid.x;
	shr.u32 	%r213, %r2, 5;
	and.b32  	%r3, %r2, 31;
	mov.u32 	%r214, %ctaid.x;
	shl.b32 	%r215, %r214, 2;
	add.s32 	%r4, %r215, %r213;
	setp.ge.s32 	%p1, %r1, %r212;
	setp.ge.s32 	%p2, %r4, %r209;
	or.pred  	%p3, %p1, %p2;
	setp.gt.u32 	%p4, %r2, 127;
	or.pred  	%p5, %p4, %p3;
	@%p5 bra 	$L__BB0_387;
	mul.lo.s32 	%r216, %r209, %r1;
	mul.lo.s32 	%r5, %r216, %r211;
	mul.lo.s32 	%r217, %r210, %r1;
	mul.lo.s32 	%r6, %r217, %r211;
	shr.s32 	%r218, %r211, 31;
	shr.u32 	%r219, %r218, 27;
	add.s32 	%r220, %r211, %r219;
	shr.s32 	%r7, %r220, 5;
	setp.lt.s32 	%p6, %r211, 32;
	@%p6 bra 	$L__BB0_46;
	mad.lo.s32 	%r8, %r211, %r4, %r5;
	add.s32 	%r9, %r7, -1;
	and.b32  	%r10, %r7, 7;
	setp.lt.u32 	%p7, %r9, 7;
	mov.b32 	%r707, 0;
	@%p7 bra 	$L__BB0_6;
	and.b32  	%r707, %r7, 67108856;
	mov.b32 	%r710, 0;
$L__BB0_4:
	.pragma "nounroll";
	shl.b32 	%r223, %r710, 5;
	or.b32  	%r24, %r223, %r3;
	setp.ge.s32 	%p8, %r24, %r211;
	add.s32 	%r224, %r8, %r24;
	mul.wide.s32 	%rd36, %r224, 4;
	add.s64 	%rd13, %rd1, %rd36;
	mul.wide.u32 	%rd37, %r710, 4;
	add.s64 	%rd14, %rd5, %rd37;
	@%p8 bra 	$L__BB0_54;
	ld.global.f32 	%f136, [%rd13];
	st.local.f32 	[%rd14], %f136;
	bra.uni 	$L__BB0_55;
$L__BB0_6:
	setp.eq.s32 	%p17, %r10, 0;
	@%p17 bra 	$L__BB0_34;
	and.b32  	%r13, %r7, 3;
	setp.lt.u32 	%p18, %r10, 4;
	@%p18 bra 	$L__BB0_21;
	shl.b32 	%r240, %r707, 5;
	or.b32  	%r14, %r240, %r3;
	setp.lt.s32 	%p19, %r14, %r211;
	add.s32 	%r241, %r8, %r14;
	mul.wide.s32 	%rd38, %r241, 4;
	add.s64 	%rd9, %rd1, %rd38;
	mul.wide.u32 	%rd39, %r707, 4;
	add.s64 	%rd10, %rd5, %rd39;
	@%p19 bra 	$L__BB0_10;
	mov.b32 	%r242, 0;
	st.local.u32 	[%rd10], %r242;
	bra.uni 	$L__BB0_11;
$L__BB0_10:
	ld.global.f32 	%f144, [%rd9];
	st.local.f32 	[%rd10], %f144;
$L__BB0_11:
	add.s32 	%r243, %r14, 32;
	setp.lt.s32 	%p20, %r243, %r211;
	@%p20 bra 	$L__BB0_13;
	mov.b32 	%r244, 0;
	st.local.u32 	[%rd10+4], %r244;
	bra.uni 	$L__BB0_14;
$L__BB0_13:
	ld.global.f32 	%f145, [%rd9+128];
	st.local.f32 	[%rd10+4], %f145;
$L__BB0_14:
	add.s32 	%r245, %r14, 64;
	setp.lt.s32 	%p21, %r245, %r211;
	@%p21 bra 	$L__BB0_16;
	mov.b32 	%r246, 0;
	st.local.u32 	[%rd10+8], %r246;
	bra.uni 	$L__BB0_17;
$L__BB0_16:
	ld.global.f32 	%f146, [%rd9+256];
	st.local.f32 	[%rd10+8], %f146;
$L__BB0_17:
	add.s32 	%r247, %r14, 96;
	setp.lt.s32 	%p22, %r247, %r211;
	@%p22 bra 	$L__BB0_19;
	mov.b32 	%r248, 0;
	st.local.u32 	[%rd10+12], %r248;
	bra.uni 	$L__BB0_20;
$L__BB0_19:
	ld.global.f32 	%f147, [%rd9+384];
	st.local.f32 	[%rd10+12], %f147;
$L__BB0_20:
	add.s32 	%r707, %r707, 4;
$L__BB0_21:
	setp.eq.s32 	%p23, %r13, 0;
	@%p23 bra 	$L__BB0_34;
	setp.eq.s32 	%p24, %r13, 1;
	@%p24 bra 	$L__BB0_30;
	shl.b32 	%r249, %r707, 5;
	or.b32  	%r17, %r249, %r3;
	setp.lt.s32 	%p25, %r17, %r211;
	add.s32 	%r250, %r8, %r17;
	mul.wide.s32 	%rd40, %r250, 4;
	add.s64 	%rd11, %rd1, %rd40;
	mul.wide.u32 	%rd41, %r707, 4;
	add.s64 	%rd12, %rd5, %rd41;
	@%p25 bra 	$L__BB0_25;
	mov.b32 	%r251, 0;
	st.local.u32 	[%rd12], %r251;
	bra.uni 	$L__BB0_26;
$L__BB0_25:
	ld.global.f32 	%f148, [%rd11];
	st.local.f32 	[%rd12], %f148;
$L__BB0_26:
	add.s32 	%r252, %r17, 32;
	setp.lt.s32 	%p26, %r252, %r211;
	@%p26 bra 	$L__BB0_28;
	mov.b32 	%r253, 0;
	st.local.u32 	[%rd12+4], %r253;
	bra.uni 	$L__BB0_29;
$L__BB0_28:
	ld.global.f32 	%f149, [%rd11+128];
	st.local.f32 	[%rd12+4], %f149;
$L__BB0_29:
	add.s32 	%r707, %r707, 2;
$L__BB0_30:
	and.b32  	%r254, %r7, 1;
	setp.eq.b32 	%p27, %r254, 1;
	not.pred 	%p28, %p27;
	@%p28 bra 	$L__BB0_34;
	shl.b32 	%r255, %r707, 5;
	or.b32  	%r20, %r255, %r3;
	setp.lt.s32 	%p29, %r20, %r211;
	@%p29 bra 	$L__BB0_33;
	mul.wide.u32 	%rd42, %r707, 4;
	add.s64 	%rd43, %rd5, %rd42;
	mov.b32 	%r256, 0;
	st.local.u32 	[%rd43], %r256;
	bra.uni 	$L__BB0_34;
$L__BB0_33:
	add.s32 	%r257, %r8, %r20;
	mul.wide.s32 	%rd44, %r257, 4;
	add.s64 	%rd45, %rd1, %rd44;
	ld.global.f32 	%f150, [%rd45];
	mul.wide.u32 	%rd46, %r707, 4;
	add.s64 	%rd47, %rd5, %rd46;
	st.local.f32 	[%rd47], %f150;
$L__BB0_34:
	and.b32  	%r21, %r7, 15;
	setp.lt.u32 	%p30, %r9, 15;
	mov.b32 	%r712, 0;
	@%p30 bra 	$L__BB0_37;
	and.b32  	%r712, %r7, 67108848;
	mov.b32 	%r711, 0;
$L__BB0_36:
	.pragma "nounroll";
	mul.wide.u32 	%rd48, %r711, 4;
	add.s64 	%rd49, %rd6, %rd48;
	mov.f32 	%f151, 0f00000000;
	st.local.v4.f32 	[%rd49], {%f151, %f151, %f151, %f151};
	st.local.v4.f32 	[%rd49+16], {%f151, %f151, %f151, %f151};
	st.local.v4.f32 	[%rd49+32], {%f151, %f151, %f151, %f151};
	st.local.v4.f32 	[%rd49+48], {%f151, %f151, %f151, %f151};
	add.s32 	%r711, %r711, 16;
	setp.ne.s32 	%p31, %r711, %r712;
	@%p31 bra 	$L__BB0_36;
$L__BB0_37:
	setp.eq.s32 	%p32, %r21, 0;
	@%p32 bra 	$L__BB0_46;
	setp.lt.u32 	%p33, %r21, 8;
	@%p33 bra 	$L__BB0_40;
	mul.wide.u32 	%rd50, %r712, 4;
	add.s64 	%rd51, %rd6, %rd50;
	mov.b32 	%r260, 0;
	st.local.u32 	[%rd51], %r260;
	st.local.u32 	[%rd51+4], %r260;
	st.local.u32 	[%rd51+8], %r260;
	st.local.u32 	[%rd51+12], %r260;
	st.local.u32 	[%rd51+16], %r260;
	st.local.u32 	[%rd51+20], %r260;
	st.local.u32 	[%rd51+24], %r260;
	st.local.u32 	[%rd51+28], %r260;
	add.s32 	%r712, %r712, 8;
$L__BB0_40:
	setp.eq.s32 	%p34, %r10, 0;
	@%p34 bra 	$L__BB0_46;
	and.b32  	%r31, %r7, 3;
	setp.lt.u32 	%p35, %r10, 4;
	@%p35 bra 	$L__BB0_43;
	mul.wide.u32 	%rd52, %r712, 4;
	add.s64 	%rd53, %rd6, %rd52;
	mov.b32 	%r261, 0;
	st.local.u32 	[%rd53], %r261;
	st.local.u32 	[%rd53+4], %r261;
	st.local.u32 	[%rd53+8], %r261;
	st.local.u32 	[%rd53+12], %r261;
	add.s32 	%r712, %r712, 4;
$L__BB0_43:
	setp.eq.s32 	%p36, %r31, 0;
	@%p36 bra 	$L__BB0_46;
	mov.b32 	%r716, 0;
$L__BB0_45:
	.pragma "nounroll";
	mul.wide.u32 	%rd54, %r712, 4;
	add.s64 	%rd55, %rd6, %rd54;
	mov.b32 	%r263, 0;
	st.local.u32 	[%rd55], %r263;
	add.s32 	%r712, %r712, 1;
	add.s32 	%r716, %r716, 1;
	setp.ne.s32 	%p37, %r716, %r31;
	@%p37 bra 	$L__BB0_45;
$L__BB0_46:
	setp.lt.s32 	%p38, %r210, 1;
	mov.f32 	%f826, 0f358637BD;
	@%p38 bra 	$L__BB0_346;
	add.s32 	%r265, %r210, 15;
	shr.u32 	%r38, %r265, 4;
	mov.u32 	%r39, %ntid.x;
	shl.b32 	%r40, %r211, 4;
	add.s32 	%r266, %r39, %r40;
	add.s32 	%r267, %r266, -1;
	div.s32 	%r41, %r267, %r39;
	cvt.rn.f32.s32 	%f1, %r211;
	add.s32 	%r42, %r7, -1;
	and.b32  	%r43, %r7, 15;
	and.b32  	%r44, %r7, 7;
	add.s32 	%r45, %r44, -1;
	and.b32  	%r46, %r7, 3;
	and.b32  	%r47, %r41, 3;
	and.b32  	%r48, %r7, 67108856;
	and.b32  	%r49, %r7, 1;
	shl.b32 	%r50, %r39, 2;
	shl.b32 	%r51, %r2, 2;
	shl.b32 	%r268, %r39, 3;
	add.s32 	%r52, %r51, %r268;
	mad.lo.s32 	%r53, %r39, 12, %r51;
	mov.f32 	%f808, 0f00000000;
	mov.f32 	%f809, 0fFF7FFFFF;
	mov.b32 	%r717, 0;
$L__BB0_48:
	setp.lt.s32 	%p39, %r41, 1;
	shl.b32 	%r55, %r717, 4;
	@%p39 bra 	$L__BB0_106;
	setp.lt.u32 	%p40, %r41, 4;
	mov.b32 	%r724, 0;
	@%p40 bra 	$L__BB0_91;
	and.b32  	%r271, %r41, 2147483644;
	neg.s32 	%r723, %r271;
	shl.b32 	%r272, %r39, 1;
	add.s32 	%r720, %r2, %r272;
	mad.lo.s32 	%r719, %r39, 3, %r2;
	add.s32 	%r722, %r2, %r39;
	mov.u32 	%r721, _ZZ21tiled_cross_attentionPKfS0_S0_PfiiiiE13shared_K_tile;
	mov.u32 	%r718, %r2;
$L__BB0_51:
	setp.ge.s32 	%p41, %r718, %r40;
	@%p41 bra 	$L__BB0_78;
	div.s32 	%r273, %r718, %r211;
	add.s32 	%r66, %r273, %r55;
	setp.ge.s32 	%p42, %r66, %r210;
	@%p42 bra 	$L__BB0_77;
	rem.s32 	%r276, %r718, %r211;
	add.s32 	%r277, %r276, %r6;
	mad.lo.s32 	%r278, %r66, %r211, %r277;
	mul.wide.s32 	%rd56, %r278, 4;
	add.s64 	%rd57, %rd2, %rd56;
	ld.global.f32 	%f155, [%rd57];
	add.s32 	%r279, %r721, %r51;
	st.shared.f32 	[%r279], %f155;
	bra.uni 	$L__BB0_78;
$L__BB0_54:
	mov.b32 	%r225, 0;
	st.local.u32 	[%rd14], %r225;
$L__BB0_55:
	add.s32 	%r226, %r24, 32;
	setp.lt.s32 	%p9, %r226, %r211;
	@%p9 bra 	$L__BB0_57;
	mov.b32 	%r227, 0;
	st.local.u32 	[%rd14+4], %r227;
	bra.uni 	$L__BB0_58;
$L__BB0_57:
	ld.global.f32 	%f137, [%rd13+128];
	st.local.f32 	[%rd14+4], %f137;
$L__BB0_58:
	add.s32 	%r228, %r24, 64;
	setp.lt.s32 	%p10, %r228, %r211;
	@%p10 bra 	$L__BB0_60;
	mov.b32 	%r229, 0;
	st.local.u32 	[%rd14+8], %r229;
	bra.uni 	$L__BB0_61;
$L__BB0_60:
	ld.global.f32 	%f138, [%rd13+256];
	st.local.f32 	[%rd14+8], %f138;
$L__BB0_61:
	add.s32 	%r230, %r24, 96;
	setp.lt.s32 	%p11, %r230, %r211;
	@%p11 bra 	$L__BB0_63;
	mov.b32 	%r231, 0;
	st.local.u32 	[%rd14+12], %r231;
	bra.uni 	$L__BB0_64;
$L__BB0_63:
	ld.global.f32 	%f139, [%rd13+384];
	st.local.f32 	[%rd14+12], %f139;
$L__BB0_64:
	add.s32 	%r232, %r24, 128;
	setp.lt.s32 	%p12, %r232, %r211;
	@%p12 bra 	$L__BB0_66;
	mov.b32 	%r233, 0;
	st.local.u32 	[%rd14+16], %r233;
	bra.uni 	$L__BB0_67;
$L__BB0_66:
	ld.global.f32 	%f140, [%rd13+512];
	st.local.f32 	[%rd14+16], %f140;
$L__BB0_67:
	add.s32 	%r234, %r24, 160;
	setp.lt.s32 	%p13, %r234, %r211;
	@%p13 bra 	$L__BB0_69;
	mov.b32 	%r235, 0;
	st.local.u32 	[%rd14+20], %r235;
	bra.uni 	$L__BB0_70;
$L__BB0_69:
	ld.global.f32 	%f141, [%rd13+640];
	st.local.f32 	[%rd14+20], %f141;
$L__BB0_70:
	add.s32 	%r236, %r24, 192;
	setp.lt.s32 	%p14, %r236, %r211;
	@%p14 bra 	$L__BB0_72;
	mov.b32 	%r237, 0;
	st.local.u32 	[%rd14+24], %r237;
	bra.uni 	$L__BB0_73;
$L__BB0_72:
	ld.global.f32 	%f142, [%rd13+768];
	st.local.f32 	[%rd14+24], %f142;
$L__BB0_73:
	add.s32 	%r238, %r24, 224;
	setp.lt.s32 	%p15, %r238, %r211;
	@%p15 bra 	$L__BB0_75;
	mov.b32 	%r239, 0;
	st.local.u32 	[%rd14+28], %r239;
	bra.uni 	$L__BB0_76;
$L__BB0_75:
	ld.global.f32 	%f143, [%rd13+896];
	st.local.f32 	[%rd14+28], %f143;
$L__BB0_76:
	add.s32 	%r710, %r710, 8;
	setp.eq.s32 	%p16, %r710, %r707;
	@%p16 bra 	$L__BB0_6;
	bra.uni 	$L__BB0_4;
$L__BB0_77:
	add.s32 	%r274, %r721, %r51;
	mov.b32 	%r275, 0;
	st.shared.u32 	[%r274], %r275;
$L__BB0_78:
	setp.ge.s32 	%p43, %r722, %r40;
	@%p43 bra 	$L__BB0_82;
	add.s32 	%r67, %r51, %r50;
	div.s32 	%r280, %r722, %r211;
	add.s32 	%r68, %r280, %r55;
	setp.lt.s32 	%p44, %r68, %r210;
	@%p44 bra 	$L__BB0_81;
	add.s32 	%r281, %r721, %r67;
	mov.b32 	%r282, 0;
	st.shared.u32 	[%r281], %r282;
	bra.uni 	$L__BB0_82;
$L__BB0_81:
	rem.s32 	%r283, %r722, %r211;
	add.s32 	%r284, %r283, %r6;
	mad.lo.s32 	%r285, %r68, %r211, %r284;
	mul.wide.s32 	%rd58, %r285, 4;
	add.s64 	%rd59, %rd2, %rd58;
	ld.global.f32 	%f156, [%rd59];
	add.s32 	%r286, %r721, %r67;
	st.shared.f32 	[%r286], %f156;
$L__BB0_82:
	setp.ge.s32 	%p45, %r720, %r40;
	@%p45 bra 	$L__BB0_86;
	div.s32 	%r287, %r720, %r211;
	add.s32 	%r69, %r287, %r55;
	setp.lt.s32 	%p46, %r69, %r210;
	@%p46 bra 	$L__BB0_85;
	add.s32 	%r288, %r721, %r52;
	mov.b32 	%r289, 0;
	st.shared.u32 	[%r288], %r289;
	bra.uni 	$L__BB0_86;
$L__BB0_85:
	rem.s32 	%r290, %r720, %r211;
	add.s32 	%r291, %r290, %r6;
	mad.lo.s32 	%r292, %r69, %r211, %r291;
	mul.wide.s32 	%rd60, %r292, 4;
	add.s64 	%rd61, %rd2, %rd60;
	ld.global.f32 	%f157, [%rd61];
	add.s32 	%r293, %r721, %r52;
	st.shared.f32 	[%r293], %f157;
$L__BB0_86:
	setp.ge.s32 	%p47, %r719, %r40;
	@%p47 bra 	$L__BB0_90;
	div.s32 	%r294, %r719, %r211;
	add.s32 	%r70, %r294, %r55;
	setp.lt.s32 	%p48, %r70, %r210;
	@%p48 bra 	$L__BB0_89;
	add.s32 	%r295, %r721, %r53;
	mov.b32 	%r296, 0;
	st.shared.u32 	[%r295], %r296;
	bra.uni 	$L__BB0_90;
$L__BB0_89:
	rem.s32 	%r297, %r719, %r211;
	add.s32 	%r298, %r297, %r6;
	mad.lo.s32 	%r299, %r70, %r211, %r298;
	mul.wide.s32 	%rd62, %r299, 4;
	add.s64 	%rd63, %rd2, %rd62;
	ld.global.f32 	%f158, [%rd63];
	add.s32 	%r300, %r721, %r53;
	st.shared.f32 	[%r300], %f158;
$L__BB0_90:
	and.b32  	%r724, %r41, 2147483644;
	add.s32 	%r723, %r723, 4;
	add.s32 	%r722, %r722, %r50;
	shl.b32 	%r301, %r39, 4;
	add.s32 	%r721, %r721, %r301;
	add.s32 	%r720, %r720, %r50;
	add.s32 	%r719, %r719, %r50;
	add.s32 	%r718, %r718, %r50;
	setp.ne.s32 	%p49, %r723, 0;
	@%p49 bra 	$L__BB0_51;
$L__BB0_91:
	setp.eq.s32 	%p50, %r47, 0;
	@%p50 bra 	$L__BB0_106;
	mad.lo.s32 	%r79, %r724, %r39, %r2;
	setp.ge.s32 	%p51, %r79, %r40;
	@%p51 bra 	$L__BB0_96;
	div.s32 	%r302, %r79, %r211;
	add.s32 	%r80, %r302, %r55;
	setp.lt.s32 	%p52, %r80, %r210;
	@%p52 bra 	$L__BB0_95;
	shl.b32 	%r303, %r79, 2;
	mov.u32 	%r304, _ZZ21tiled_cross_attentionPKfS0_S0_PfiiiiE13shared_K_tile;
	add.s32 	%r305, %r304, %r303;
	mov.b32 	%r306, 0;
	st.shared.u32 	[%r305], %r306;
	bra.uni 	$L__BB0_96;
$L__BB0_95:
	rem.s32 	%r307, %r79, %r211;
	add.s32 	%r308, %r307, %r6;
	mad.lo.s32 	%r309, %r80, %r211, %r308;
	mul.wide.s32 	%rd64, %r309, 4;
	add.s64 	%rd65, %rd2, %rd64;
	ld.global.f32 	%f159, [%rd65];
	shl.b32 	%r310, %r79, 2;
	mov.u32 	%r311, _ZZ21tiled_cross_attentionPKfS0_S0_PfiiiiE13shared_K_tile;
	add.s32 	%r312, %r311, %r310;
	st.shared.f32 	[%r312], %f159;
$L__BB0_96:
	setp.eq.s32 	%p53, %r47, 1;
	@%p53 bra 	$L__BB0_106;
	add.s32 	%r81, %r79, %r39;
	setp.ge.s32 	%p54, %r81, %r40;
	@%p54 bra 	$L__BB0_101;
	div.s32 	%r313, %r81, %r211;
	add.s32 	%r82, %r313, %r55;
	setp.lt.s32 	%p55, %r82, %r210;
	@%p55 bra 	$L__BB0_100;
	shl.b32 	%r314, %r81, 2;
	mov.u32 	%r315, _ZZ21tiled_cross_attentionPKfS0_S0_PfiiiiE13shared_K_tile;
	add.s32 	%r316, %r315, %r314;
	mov.b32 	%r317, 0;
	st.shared.u32 	[%r316], %r317;
	bra.uni 	$L__BB0_101;
$L__BB0_100:
	rem.s32 	%r318, %r81, %r211;
	add.s32 	%r319, %r318, %r6;
	mad.lo.s32 	%r320, %r82, %r211, %r319;
	mul.wide.s32 	%rd66, %r320, 4;
	add.s64 	%rd67, %rd2, %rd66;
	ld.global.f32 	%f160, [%rd67];
	shl.b32 	%r321, %r81, 2;
	mov.u32 	%r322, _ZZ21tiled_cross_attentionPKfS0_S0_PfiiiiE13shared_K_tile;
	add.s32 	%r323, %r322, %r321;
	st.shared.f32 	[%r323], %f160;
$L__BB0_101:
	setp.eq.s32 	%p56, %r47, 2;
	@%p56 bra 	$L__BB0_106;
	add.s32 	%r83, %r81, %r39;
	setp.ge.s32 	%p57, %r83, %r40;
	@%p57 bra 	$L__BB0_106;
	div.s32 	%r324, %r83, %r211;
	add.s32 	%r84, %r324, %r55;
	setp.lt.s32 	%p58, %r84, %r210;
	@%p58 bra 	$L__BB0_105;
	shl.b32 	%r325, %r83, 2;
	mov.u32 	%r326, _ZZ21tiled_cross_attentionPKfS0_S0_PfiiiiE13shared_K_tile;
	add.s32 	%r327, %r326, %r325;
	mov.b32 	%r328, 0;
	st.shared.u32 	[%r327], %r328;
	bra.uni 	$L__BB0_106;
$L__BB0_105:
	rem.s32 	%r329, %r83, %r211;
	add.s32 	%r330, %r329, %r6;
	mad.lo.s32 	%r331, %r84, %r211, %r330;
	mul.wide.s32 	%rd68, %r331, 4;
	add.s64 	%rd69, %rd2, %rd68;
	ld.global.f32 	%f161, [%rd69];
	shl.b32 	%r332, %r83, 2;
	mov.u32 	%r333, _ZZ21tiled_cross_attentionPKfS0_S0_PfiiiiE13shared_K_tile;
	add.s32 	%r334, %r333, %r332;
	st.shared.f32 	[%r334], %f161;
$L__BB0_106:
	setp.lt.s32 	%p59, %r211, 32;
	bar.sync 	0;
	// begin inline asm
	activemask.b32 %r335;
	// end inline asm
	mov.f32 	%f793, 0fFF7FFFFF;
	@%p59 bra 	$L__BB0_152;
	mov.f32 	%f793, 0fFF7FFFFF;
	mov.b32 	%r725, 0;
$L__BB0_108:
	add.s32 	%r512, %r55, %r725;
	setp.lt.s32 	%p172, %r512, %r210;
	@%p172 bra 	$L__BB0_109;
	bra.uni 	$L__BB0_151;
$L__BB0_109:
	setp.lt.u32 	%p173, %r42, 7;
	mul.lo.s32 	%r92, %r725, %r211;
	mov.f32 	%f770, 0f00000000;
	mov.b32 	%r728, 0;
	@%p173 bra 	$L__BB0_128;
	mov.f32 	%f770, 0f00000000;
	mov.b32 	%r726, 0;
$L__BB0_111:
	.pragma "nounroll";
	shl.b32 	%r515, %r726, 5;
	or.b32  	%r88, %r515, %r3;
	setp.ge.s32 	%p174, %r88, %r211;
	mul.wide.u32 	%rd70, %r726, 4;
	add.s64 	%rd15, %rd5, %rd70;
	add.s32 	%r516, %r88, %r92;
	shl.b32 	%r517, %r516, 2;
	mov.u32 	%r518, _ZZ21tiled_cross_attentionPKfS0_S0_PfiiiiE13shared_K_tile;
	add.s32 	%r89, %r518, %r517;
	@%p174 bra 	$L__BB0_113;
	ld.local.f32 	%f344, [%rd15];
	ld.shared.f32 	%f345, [%r89];
	fma.rn.f32 	%f770, %f344, %f345, %f770;
$L__BB0_113:
	add.s32 	%r519, %r88, 32;
	setp.ge.s32 	%p175, %r519, %r211;
	@%p175 bra 	$L__BB0_115;
	ld.local.f32 	%f346, [%rd15+4];
	ld.shared.f32 	%f347, [%r89+128];
	fma.rn.f32 	%f770, %f346, %f347, %f770;
$L__BB0_115:
	add.s32 	%r520, %r88, 64;
	setp.ge.s32 	%p176, %r520, %r211;
	@%p176 bra 	$L__BB0_117;
	ld.local.f32 	%f348, [%rd15+8];
	ld.shared.f32 	%f349, [%r89+256];
	fma.rn.f32 	%f770, %f348, %f349, %f770;
$L__BB0_117:
	add.s32 	%r521, %r88, 96;
	setp.ge.s32 	%p177, %r521, %r211;
	@%p177 bra 	$L__BB0_119;
	ld.local.f32 	%f350, [%rd15+12];
	ld.shared.f32 	%f351, [%r89+384];
	fma.rn.f32 	%f770, %f350, %f351, %f770;
$L__BB0_119:
	add.s32 	%r522, %r88, 128;
	setp.ge.s32 	%p178, %r522, %r211;
	@%p178 bra 	$L__BB0_121;
	ld.local.f32 	%f352, [%rd15+16];
	ld.shared.f32 	%f353, [%r89+512];
	fma.rn.f32 	%f770, %f352, %f353, %f770;
$L__BB0_121:
	add.s32 	%r523, %r88, 160;
	setp.ge.s32 	%p179, %r523, %r211;
	@%p179 bra 	$L__BB0_123;
	ld.local.f32 	%f354, [%rd15+20];
	ld.shared.f32 	%f355, [%r89+640];
	fma.rn.f32 	%f770, %f354, %f355, %f770;
$L__BB0_123:
	add.s32 	%r524, %r88, 192;
	setp.ge.s32 	%p180, %r524, %r211;
	@%p180 bra 	$L__BB0_125;
	ld.local.f32 	%f356, [%rd15+24];
	ld.shared.f32 	%f357, [%r89+768];
	fma.rn.f32 	%f770, %f356, %f357, %f770;
$L__BB0_125:
	add.s32 	%r525, %r88, 224;
	setp.ge.s32 	%p181, %r525, %r211;
	@%p181 bra 	$L__BB0_127;
	ld.local.f32 	%f358, [%rd15+28];
	ld.shared.f32 	%f359, [%r89+896];
	fma.rn.f32 	%f770, %f358, %f359, %f770;
$L__BB0_127:
	add.s32 	%r726, %r726, 8;
	setp.eq.s32 	%p182, %r726, %r48;
	mov.u32 	%r728, %r48;
	@%p182 bra 	$L__BB0_128;
	bra.uni 	$L__BB0_111;
$L__BB0_128:
	setp.eq.s32 	%p183, %r44, 0;
	@%p183 bra 	$L__BB0_149;
	setp.lt.u32 	%p184, %r45, 3;
	@%p184 bra 	$L__BB0_139;
	shl.b32 	%r526, %r728, 5;
	or.b32  	%r94, %r526, %r3;
	setp.ge.s32 	%p185, %r94, %r211;
	mul.wide.u32 	%rd71, %r728, 4;
	add.s64 	%rd16, %rd5, %rd71;
	add.s32 	%r527, %r94, %r92;
	shl.b32 	%r528, %r527, 2;
	mov.u32 	%r529, _ZZ21tiled_cross_attentionPKfS0_S0_PfiiiiE13shared_K_tile;
	add.s32 	%r95, %r529, %r528;
	@%p185 bra 	$L__BB0_132;
	ld.local.f32 	%f361, [%rd16];
	ld.shared.f32 	%f362, [%r95];
	fma.rn.f32 	%f770, %f361, %f362, %f770;
$L__BB0_132:
	add.s32 	%r530, %r94, 32;
	setp.ge.s32 	%p186, %r530, %r211;
	@%p186 bra 	$L__BB0_134;
	ld.local.f32 	%f363, [%rd16+4];
	ld.shared.f32 	%f364, [%r95+128];
	fma.rn.f32 	%f770, %f363, %f364, %f770;
$L__BB0_134:
	add.s32 	%r531, %r94, 64;
	setp.ge.s32 	%p187, %r531, %r211;
	@%p187 bra 	$L__BB0_136;
	ld.local.f32 	%f365, [%rd16+8];
	ld.shared.f32 	%f366, [%r95+256];
	fma.rn.f32 	%f770, %f365, %f366, %f770;
$L__BB0_136:
	add.s32 	%r532, %r94, 96;
	setp.ge.s32 	%p188, %r532, %r211;
	@%p188 bra 	$L__BB0_138;
	ld.local.f32 	%f367, [%rd16+12];
	ld.shared.f32 	%f368, [%r95+384];
	fma.rn.f32 	%f770, %f367, %f368, %f770;
$L__BB0_138:
	add.s32 	%r728, %r728, 4;
$L__BB0_139:
	setp.eq.s32 	%p189, %r46, 0;
	@%p189 bra 	$L__BB0_149;
	setp.eq.s32 	%p190, %r46, 1;
	@%p190 bra 	$L__BB0_146;
	shl.b32 	%r533, %r728, 5;
	or.b32  	%r98, %r533, %r3;
	setp.ge.s32 	%p191, %r98, %r211;
	mul.wide.u32 	%rd72, %r728, 4;
	add.s64 	%rd17, %rd5, %rd72;
	add.s32 	%r534, %r98, %r92;
	shl.b32 	%r535, %r534, 2;
	mov.u32 	%r536, _ZZ21tiled_cross_attentionPKfS0_S0_PfiiiiE13shared_K_tile;
	add.s32 	%r99, %r536, %r535;
	@%p191 bra 	$L__BB0_143;
	ld.local.f32 	%f370, [%rd17];
	ld.shared.f32 	%f371, [%r99];
	fma.rn.f32 	%f770, %f370, %f371, %f770;
$L__BB0_143:
	add.s32 	%r537, %r98, 32;
	setp.ge.s32 	%p192, %r537, %r211;
	@%p192 bra 	$L__BB0_145;
	ld.local.f32 	%f372, [%rd17+4];
	ld.shared.f32 	%f373, [%r99+128];
	fma.rn.f32 	%f770, %f372, %f373, %f770;
$L__BB0_145:
	add.s32 	%r728, %r728, 2;
$L__BB0_146:
	setp.eq.s32 	%p193, %r49, 0;
	@%p193 bra 	$L__BB0_149;
	shl.b32 	%r538, %r728, 5;
	or.b32  	%r102, %r538, %r3;
	setp.ge.s32 	%p194, %r102, %r211;
	@%p194 bra 	$L__BB0_149;
	mul.wide.u32 	%rd73, %r728, 4;
	add.s64 	%rd74, %rd5, %rd73;
	ld.local.f32 	%f374, [%rd74];
	add.s32 	%r539, %r102, %r92;
	shl.b32 	%r540, %r539, 2;
	mov.u32 	%r541, _ZZ21tiled_cross_attentionPKfS0_S0_PfiiiiE13shared_K_tile;
	add.s32 	%r542, %r541, %r540;
	ld.shared.f32 	%f375, [%r542];
	fma.rn.f32 	%f770, %f374, %f375, %f770;
$L__BB0_149:
	setp.eq.s32 	%p195, %r3, 0;
	mov.b32 	%r543, %f770;
	shfl.sync.down.b32	%r544|%p196, %r543, 16, 31, %r335;
	mov.b32 	%f376, %r544;
	add.f32 	%f377, %f770, %f376;
	mov.b32 	%r545, %f377;
	shfl.sync.down.b32	%r546|%p197, %r545, 8, 31, %r335;
	mov.b32 	%f378, %r546;
	add.f32 	%f379, %f377, %f378;
	mov.b32 	%r547, %f379;
	shfl.sync.down.b32	%r548|%p198, %r547, 4, 31, %r335;
	mov.b32 	%f380, %r548;
	add.f32 	%f381, %f379, %f380;
	mov.b32 	%r549, %f381;
	shfl.sync.down.b32	%r550|%p199, %r549, 2, 31, %r335;
	mov.b32 	%f382, %r550;
	add.f32 	%f383, %f381, %f382;
	mov.b32 	%r551, %f383;
	shfl.sync.down.b32	%r552|%p200, %r551, 1, 31, %r335;
	mov.b32 	%f384, %r552;
	add.f32 	%f44, %f383, %f384;
	@%p195 bra 	$L__BB0_150;
	bra.uni 	$L__BB0_151;
$L__BB0_150:
	sqrt.rn.f32 	%f385, %f1;
	div.rn.f32 	%f386, %f44, %f385;
	mul.wide.u32 	%rd75, %r725, 4;
	add.s64 	%rd76, %rd7, %rd75;
	st.local.f32 	[%rd76], %f386;
	max.f32 	%f793, %f793, %f386;
$L__BB0_151:
	add.s32 	%r725, %r725, 1;
	setp.eq.s32 	%p201, %r725, 16;
	@%p201 bra 	$L__BB0_200;
	bra.uni 	$L__BB0_108;
$L__BB0_152:
	setp.ge.s32 	%p60, %r55, %r210;
	@%p60 bra 	$L__BB0_155;
	setp.ne.s32 	%p61, %r3, 0;
	mov.b32 	%r336, 0;
	shfl.sync.down.b32	%r337|%p62, %r336, 16, 31, %r335;
	mov.b32 	%f164, %r337;
	add.f32 	%f165, %f164, 0f00000000;
	mov.b32 	%r338, %f165;
	shfl.sync.down.b32	%r339|%p63, %r338, 8, 31, %r335;
	mov.b32 	%f166, %r339;
	add.f32 	%f167, %f165, %f166;
	mov.b32 	%r340, %f167;
	shfl.sync.down.b32	%r341|%p64, %r340, 4, 31, %r335;
	mov.b32 	%f168, %r341;
	add.f32 	%f169, %f167, %f168;
	mov.b32 	%r342, %f169;
	shfl.sync.down.b32	%r343|%p65, %r342, 2, 31, %r335;
	mov.b32 	%f170, %r343;
	add.f32 	%f171, %f169, %f170;
	mov.b32 	%r344, %f171;
	shfl.sync.down.b32	%r345|%p66, %r344, 1, 31, %r335;
	mov.b32 	%f172, %r345;
	add.f32 	%f45, %f171, %f172;
	@%p61 bra 	$L__BB0_155;
	sqrt.rn.f32 	%f173, %f1;
	div.rn.f32 	%f174, %f45, %f173;
	st.local.f32 	[%rd7], %f174;
	max.f32 	%f793, %f174, 0fFF7FFFFF;
$L__BB0_155:
	add.s32 	%r346, %r55, 1;
	setp.ge.s32 	%p67, %r346, %r210;
	@%p67 bra 	$L__BB0_158;
	setp.ne.s32 	%p68, %r3, 0;
	mov.b32 	%r347, 0;
	shfl.sync.down.b32	%r348|%p69, %r347, 16, 31, %r335;
	mov.b32 	%f175, %r348;
	add.f32 	%f176, %f175, 0f00000000;
	mov.b32 	%r349, %f176;
	shfl.sync.down.b32	%r350|%p70, %r349, 8, 31, %r335;
	mov.b32 	%f177, %r350;
	add.f32 	%f178, %f176, %f177;
	mov.b32 	%r351, %f178;
	shfl.sync.down.b32	%r352|%p71, %r351, 4, 31, %r335;
	mov.b32 	%f179, %r352;
	add.f32 	%f180, %f178, %f179;
	mov.b32 	%r353, %f180;
	shfl.sync.down.b32	%r354|%p72, %r353, 2, 31, %r335;
	mov.b32 	%f181, %r354;
	add.f32 	%f182, %f180, %f181;
	mov.b32 	%r355, %f182;
	shfl.sync.down.b32	%r356|%p73, %r355, 1, 31, %r335;
	mov.b32 	%f183, %r356;
	add.f32 	%f48, %f182, %f183;
	@%p68 bra 	$L__BB0_158;
	sqrt.rn.f32 	%f184, %f1;
	div.rn.f32 	%f185, %f48, %f184;
	st.local.f32 	[%rd7+4], %f185;
	max.f32 	%f793, %f793, %f185;
$L__BB0_158:
	add.s32 	%r357, %r55, 2;
	setp.ge.s32 	%p74, %r357, %r210;
	@%p74 bra 	$L__BB0_161;
	setp.ne.s32 	%p75, %r3, 0;
	mov.b32 	%r358, 0;
	shfl.sync.down.b32	%r359|%p76, %r358, 16, 31, %r335;
	mov.b32 	%f186, %r359;
	add.f32 	%f187, %f186, 0f00000000;
	mov.b32 	%r360, %f187;
	shfl.sync.down.b32	%r361|%p77, %r360, 8, 31, %r335;
	mov.b32 	%f188, %r361;
	add.f32 	%f189, %f187, %f188;
	mov.b32 	%r362, %f189;
	shfl.sync.down.b32	%r363|%p78, %r362, 4, 31, %r335;
	mov.b32 	%f190, %r363;
	add.f32 	%f191, %f189, %f190;
	mov.b32 	%r364, %f191;
	shfl.sync.down.b32	%r365|%p79, %r364, 2, 31, %r335;
	mov.b32 	%f192, %r365;
	add.f32 	%f193, %f191, %f192;
	mov.b32 	%r366, %f193;
	shfl.sync.down.b32	%r367|%p80, %r366, 1, 31, %r335;
	mov.b32 	%f194, %r367;
	add.f32 	%f51, %f193, %f194;
	@%p75 bra 	$L__BB0_161;
	sqrt.rn.f32 	%f195, %f1;
	div.rn.f32 	%f196, %f51, %f195;
	st.local.f32 	[%rd7+8], %f196;
	max.f32 	%f793, %f793, %f196;
$L__BB0_161:
	add.s32 	%r368, %r55, 3;
	setp.ge.s32 	%p81, %r368, %r210;
	@%p81 bra 	$L__BB0_164;
	setp.ne.s32 	%p82, %r3, 0;
	mov.b32 	%r369, 0;
	shfl.sync.down.b32	%r370|%p83, %r369, 16, 31, %r335;
	mov.b32 	%f197, %r370;
	add.f32 	%f198, %f197, 0f00000000;
	mov.b32 	%r371, %f198;
	shfl.sync.down.b32	%r372|%p84, %r371, 8, 31, %r335;
	mov.b32 	%f199, %r372;
	add.f32 	%f200, %f198, %f199;
	mov.b32 	%r373, %f200;
	shfl.sync.down.b32	%r374|%p85, %r373, 4, 31, %r335;
	mov.b32 	%f201, %r374;
	add.f32 	%f202, %f200, %f201;
	mov.b32 	%r375, %f202;
	shfl.sync.down.b32	%r376|%p86, %r375, 2, 31, %r335;
	mov.b32 	%f203, %r376;
	add.f32 	%f204, %f202, %f203;
	mov.b32 	%r377, %f204;
	shfl.sync.down.b32	%r378|%p87, %r377, 1, 31, %r335;
	mov.b32 	%f205, %r378;
	add.f32 	%f54, %f204, %f205;
	@%p82 bra 	$L__BB0_164;
	sqrt.rn.f32 	%f206, %f1;
	div.rn.f32 	%f207, %f54, %f206;
	st.local.f32 	[%rd7+12], %f207;
	max.f32 	%f793, %f793, %f207;
$L__BB0_164:
	add.s32 	%r379, %r55, 4;
	setp.ge.s32 	%p88, %r379, %r210;
	@%p88 bra 	$L__BB0_167;
	setp.ne.s32 	%p89, %r3, 0;
	mov.b32 	%r380, 0;
	shfl.sync.down.b32	%r381|%p90, %r380, 16, 31, %r335;
	mov.b32 	%f208, %r381;
	add.f32 	%f209, %f208, 0f00000000;
	mov.b32 	%r382, %f209;
	shfl.sync.down.b32	%r383|%p91, %r382, 8, 31, %r335;
	mov.b32 	%f210, %r383;
	add.f32 	%f211, %f209, %f210;
	mov.b32 	%r384, %f211;
	shfl.sync.down.b32	%r385|%p92, %r384, 4, 31, %r335;
	mov.b32 	%f212, %r385;
	add.f32 	%f213, %f211, %f212;
	mov.b32 	%r386, %f213;
	shfl.sync.down.b32	%r387|%p93, %r386, 2, 31, %r335;
	mov.b32 	%f214, %r387;
	add.f32 	%f215, %f213, %f214;
	mov.b32 	%r388, %f215;
	shfl.sync.down.b32	%r389|%p94, %r388, 1, 31, %r335;
	mov.b32 	%f216, %r389;
	add.f32 	%f57, %f215, %f216;
	@%p89 bra 	$L__BB0_167;
	sqrt.rn.f32 	%f217, %f1;
	div.rn.f32 	%f218, %f57, %f217;
	st.local.f32 	[%rd7+16], %f218;
	max.f32 	%f793, %f793, %f218;
$L__BB0_167:
	add.s32 	%r390, %r55, 5;
	setp.ge.s32 	%p95, %r390, %r210;
	@%p95 bra 	$L__BB0_170;
	setp.ne.s32 	%p96, %r3, 0;
	mov.b32 	%r391, 0;
	shfl.sync.down.b32	%r392|%p97, %r391, 16, 31, %r335;
	mov.b32 	%f219, %r392;
	add.f32 	%f220, %f219, 0f00000000;
	mov.b32 	%r393, %f220;
	shfl.sync.down.b32	%r394|%p98, %r393, 8, 31, %r335;
	mov.b32 	%f221, %r394;
	add.f32 	%f222, %f220, %f221;
	mov.b32 	%r395, %f222;
	shfl.sync.down.b32	%r396|%p99, %r395, 4, 31, %r335;
	mov.b32 	%f223, %r396;
	add.f32 	%f224, %f222, %f223;
	mov.b32 	%r397, %f224;
	shfl.sync.down.b32	%r398|%p100, %r397, 2, 31, %r335;
	mov.b32 	%f225, %r398;
	add.f32 	%f226, %f224, %f225;
	mov.b32 	%r399, %f226;
	shfl.sync.down.b32	%r400|%p101, %r399, 1, 31, %r335;
	mov.b32 	%f227, %r400;
	add.f32 	%f60, %f226, %f227;
	@%p96 bra 	$L__BB0_170;
	sqrt.rn.f32 	%f228, %f1;
	div.rn.f32 	%f229, %f60, %f228;
	st.local.f32 	[%rd7+20], %f229;
	max.f32 	%f793, %f793, %f229;
$L__BB0_170:
	add.s32 	%r401, %r55, 6;
	setp.ge.s32 	%p102, %r401, %r210;
	@%p102 bra 	$L__BB0_173;
	setp.ne.s32 	%p103, %r3, 0;
	mov.b32 	%r402, 0;
	shfl.sync.down.b32	%r403|%p104, %r402, 16, 31, %r335;
	mov.b32 	%f230, %r403;
	add.f32 	%f231, %f230, 0f00000000;
	mov.b32 	%r404, %f231;
	shfl.sync.down.b32	%r405|%p105, %r404, 8, 31, %r335;
	mov.b32 	%f232, %r405;
	add.f32 	%f233, %f231, %f232;
	mov.b32 	%r406, %f233;
	shfl.sync.down.b32	%r407|%p106, %r406, 4, 31, %r335;
	mov.b32 	%f234, %r407;
	add.f32 	%f235, %f233, %f234;
	mov.b32 	%r408, %f235;
	shfl.sync.down.b32	%r409|%p107, %r408, 2, 31, %r335;
	mov.b32 	%f236, %r409;
	add.f32 	%f237, %f235, %f236;
	mov.b32 	%r410, %f237;
	shfl.sync.down.b32	%r411|%p108, %r410, 1, 31, %r335;
	mov.b32 	%f238, %r411;
	add.f32 	%f63, %f237, %f238;
	@%p103 bra 	$L__BB0_173;
	sqrt.rn.f32 	%f239, %f1;
	div.rn.f32 	%f240, %f63, %f239;
	st.local.f32 	[%rd7+24], %f240;
	max.f32 	%f793, %f793, %f240;
$L__BB0_173:
	add.s32 	%r412, %r55, 7;
	setp.ge.s32 	%p109, %r412, %r210;
	@%p109 bra 	$L__BB0_176;
	setp.ne.s32 	%p110, %r3, 0;
	mov.b32 	%r413, 0;
	shfl.sync.down.b32	%r414|%p111, %r413, 16, 31, %r335;
	mov.b32 	%f241, %r414;
	add.f32 	%f242, %f241, 0f00000000;
	mov.b32 	%r415, %f242;
	shfl.sync.down.b32	%r416|%p112, %r415, 8, 31, %r335;
	mov.b32 	%f243, %r416;
	add.f32 	%f244, %f242, %f243;
	mov.b32 	%r417, %f244;
	shfl.sync.down.b32	%r418|%p113, %r417, 4, 31, %r335;
	mov.b32 	%f245, %r418;
	add.f32 	%f246, %f244, %f245;
	mov.b32 	%r419, %f246;
	shfl.sync.down.b32	%r420|%p114, %r419, 2, 31, %r335;
	mov.b32 	%f247, %r420;
	add.f32 	%f248, %f246, %f247;
	mov.b32 	%r421, %f248;
	shfl.sync.down.b32	%r422|%p115, %r421, 1, 31, %r335;
	mov.b32 	%f249, %r422;
	add.f32 	%f66, %f248, %f249;
	@%p110 bra 	$L__BB0_176;
	sqrt.rn.f32 	%f250, %f1;
	div.rn.f32 	%f251, %f66, %f250;
	st.local.f32 	[%rd7+28], %f251;
	max.f32 	%f793, %f793, %f251;
$L__BB0_176:
	add.s32 	%r423, %r55, 8;
	setp.ge.s32 	%p116, %r423, %r210;
	@%p116 bra 	$L__BB0_179;
	setp.ne.s32 	%p117, %r3, 0;
	mov.b32 	%r424, 0;
	shfl.sync.down.b32	%r425|%p118, %r424, 16, 31, %r335;
	mov.b32 	%f252, %r425;
	add.f32 	%f253, %f252, 0f00000000;
	mov.b32 	%r426, %f253;
	shfl.sync.down.b32	%r427|%p119, %r426, 8, 31, %r335;
	mov.b32 	%f254, %r427;
	add.f32 	%f255, %f253, %f254;
	mov.b32 	%r428, %f255;
	shfl.sync.down.b32	%r429|%p120, %r428, 4, 31, %r335;
	mov.b32 	%f256, %r429;
	add.f32 	%f257, %f255, %f256;
	mov.b32 	%r430, %f257;
	shfl.sync.down.b32	%r431|%p121, %r430, 2, 31, %r335;
	mov.b32 	%f258, %r431;
	add.f32 	%f259, %f257, %f258;
	mov.b32 	%r432, %f259;
	shfl.sync.down.b32	%r433|%p122, %r432, 1, 31, %r335;
	mov.b32 	%f260, %r433;
	add.f32 	%f69, %f259, %f260;
	@%p117 bra 	$L__BB0_179;
	sqrt.rn.f32 	%f261, %f1;
	div.rn.f32 	%f262, %f69, %f261;
	st.local.f32 	[%rd7+32], %f262;
	max.f32 	%f793, %f793, %f262;
$L__BB0_179:
	add.s32 	%r434, %r55, 9;
	setp.ge.s32 	%p123, %r434, %r210;
	@%p123 bra 	$L__BB0_182;
	setp.ne.s32 	%p124, %r3, 0;
	mov.b32 	%r435, 0;
	shfl.sync.down.b32	%r436|%p125, %r435, 16, 31, %r335;
	mov.b32 	%f263, %r436;
	add.f32 	%f264, %f263, 0f00000000;
	mov.b32 	%r437, %f264;
	shfl.sync.down.b32	%r438|%p126, %r437, 8, 31, %r335;
	mov.b32 	%f265, %r438;
	add.f32 	%f266, %f264, %f265;
	mov.b32 	%r439, %f266;
	shfl.sync.down.b32	%r440|%p127, %r439, 4, 31, %r335;
	mov.b32 	%f267, %r440;
	add.f32 	%f268, %f266, %f267;
	mov.b32 	%r441, %f268;
	shfl.sync.down.b32	%r442|%p128, %r441, 2, 31, %r335;
	mov.b32 	%f269, %r442;
	add.f32 	%f270, %f268, %f269;
	mov.b32 	%r443, %f270;
	shfl.sync.down.b32	%r444|%p129, %r443, 1, 31, %r335;
	mov.b32 	%f271, %r444;
	add.f32 	%f72, %f270, %f271;
	@%p124 bra 	$L__BB0_182;
	sqrt.rn.f32 	%f272, %f1;
	div.rn.f32 	%f273, %f72, %f272;
	st.local.f32 	[%rd7+36], %f273;
	max.f32 	%f793, %f793, %f273;
$L__BB0_182:
	add.s32 	%r445, %r55, 10;
	setp.ge.s32 	%p130, %r445, %r210;
	@%p130 bra 	$L__BB0_185;
	setp.ne.s32 	%p131, %r3, 0;
	mov.b32 	%r446, 0;
	shfl.sync.down.b32	%r447|%p132, %r446, 16, 31, %r335;
	mov.b32 	%f274, %r447;
	add.f32 	%f275, %f274, 0f00000000;
	mov.b32 	%r448, %f275;
	shfl.sync.down.b32	%r449|%p133, %r448, 8, 31, %r335;
	mov.b32 	%f276, %r449;
	add.f32 	%f277, %f275, %f276;
	mov.b32 	%r450, %f277;
	shfl.sync.down.b32	%r451|%p134, %r450, 4, 31, %r335;
	mov.b32 	%f278, %r451;
	add.f32 	%f279, %f277, %f278;
	mov.b32 	%r452, %f279;
	shfl.sync.down.b32	%r453|%p135, %r452, 2, 31, %r335;
	mov.b32 	%f280, %r453;
	add.f32 	%f281, %f279, %f280;
	mov.b32 	%r454, %f281;
	shfl.sync.down.b32	%r455|%p136, %r454, 1, 31, %r335;
	mov.b32 	%f282, %r455;
	add.f32 	%f75, %f281, %f282;
	@%p131 bra 	$L__BB0_185;
	sqrt.rn.f32 	%f283, %f1;
	div.rn.f32 	%f284, %f75, %f283;
	st.local.f32 	[%rd7+40], %f284;
	max.f32 	%f793, %f793, %f284;
$L__BB0_185:
	add.s32 	%r456, %r55, 11;
	setp.ge.s32 	%p137, %r456, %r210;
	@%p137 bra 	$L__BB0_188;
	setp.ne.s32 	%p138, %r3, 0;
	mov.b32 	%r457, 0;
	shfl.sync.down.b32	%r458|%p139, %r457, 16, 31, %r335;
	mov.b32 	%f285, %r458;
	add.f32 	%f286, %f285, 0f00000000;
	mov.b32 	%r459, %f286;
	shfl.sync.down.b32	%r460|%p140, %r459, 8, 31, %r335;
	mov.b32 	%f287, %r460;
	add.f32 	%f288, %f286, %f287;
	mov.b32 	%r461, %f288;
	shfl.sync.down.b32	%r462|%p141, %r461, 4, 31, %r335;
	mov.b32 	%f289, %r462;
	add.f32 	%f290, %f288, %f289;
	mov.b32 	%r463, %f290;
	shfl.sync.down.b32	%r464|%p142, %r463, 2, 31, %r335;
	mov.b32 	%f291, %r464;
	add.f32 	%f292, %f290, %f291;
	mov.b32 	%r465, %f292;
	shfl.sync.down.b32	%r466|%p143, %r465, 1, 31, %r335;
	mov.b32 	%f293, %r466;
	add.f32 	%f78, %f292, %f293;
	@%p138 bra 	$L__BB0_188;
	sqrt.rn.f32 	%f294, %f1;
	div.rn.f32 	%f295, %f78, %f294;
	st.local.f32 	[%rd7+44], %f295;
	max.f32 	%f793, %f793, %f295;
$L__BB0_188:
	add.s32 	%r467, %r55, 12;
	setp.ge.s32 	%p144, %r467, %r210;
	@%p144 bra 	$L__BB0_191;
	setp.ne.s32 	%p145, %r3, 0;
	mov.b32 	%r468, 0;
	shfl.sync.down.b32	%r469|%p146, %r468, 16, 31, %r335;
	mov.b32 	%f296, %r469;
	add.f32 	%f297, %f296, 0f00000000;
	mov.b32 	%r470, %f297;
	shfl.sync.down.b32	%r471|%p147, %r470, 8, 31, %r335;
	mov.b32 	%f298, %r471;
	add.f32 	%f299, %f297, %f298;
	mov.b32 	%r472, %f299;
	shfl.sync.down.b32	%r473|%p148, %r472, 4, 31, %r335;
	mov.b32 	%f300, %r473;
	add.f32 	%f301, %f299, %f300;
	mov.b32 	%r474, %f301;
	shfl.sync.down.b32	%r475|%p149, %r474, 2, 31, %r335;
	mov.b32 	%f302, %r475;
	add.f32 	%f303, %f301, %f302;
	mov.b32 	%r476, %f303;
	shfl.sync.down.b32	%r477|%p150, %r476, 1, 31, %r335;
	mov.b32 	%f304, %r477;
	add.f32 	%f81, %f303, %f304;
	@%p145 bra 	$L__BB0_191;
	sqrt.rn.f32 	%f305, %f1;
	div.rn.f32 	%f306, %f81, %f305;
	st.local.f32 	[%rd7+48], %f306;
	max.f32 	%f793, %f793, %f306;
$L__BB0_191:
	add.s32 	%r478, %r55, 13;
	setp.ge.s32 	%p151, %r478, %r210;
	@%p151 bra 	$L__BB0_194;
	setp.ne.s32 	%p152, %r3, 0;
	mov.b32 	%r479, 0;
	shfl.sync.down.b32	%r480|%p153, %r479, 16, 31, %r335;
	mov.b32 	%f307, %r480;
	add.f32 	%f308, %f307, 0f00000000;
	mov.b32 	%r481, %f308;
	shfl.sync.down.b32	%r482|%p154, %r481, 8, 31, %r335;
	mov.b32 	%f309, %r482;
	add.f32 	%f310, %f308, %f309;
	mov.b32 	%r483, %f310;
	shfl.sync.down.b32	%r484|%p155, %r483, 4, 31, %r335;
	mov.b32 	%f311, %r484;
	add.f32 	%f312, %f310, %f311;
	mov.b32 	%r485, %f312;
	shfl.sync.down.b32	%r486|%p156, %r485, 2, 31, %r335;
	mov.b32 	%f313, %r486;
	add.f32 	%f314, %f312, %f313;
	mov.b32 	%r487, %f314;
	shfl.sync.down.b32	%r488|%p157, %r487, 1, 31, %r335;
	mov.b32 	%f315, %r488;
	add.f32 	%f84, %f314, %f315;
	@%p152 bra 	$L__BB0_194;
	sqrt.rn.f32 	%f316, %f1;
	div.rn.f32 	%f317, %f84, %f316;
	st.local.f32 	[%rd7+52], %f317;
	max.f32 	%f793, %f793, %f317;
$L__BB0_194:
	add.s32 	%r489, %r55, 14;
	setp.ge.s32 	%p158, %r489, %r210;
	@%p158 bra 	$L__BB0_197;
	setp.ne.s32 	%p159, %r3, 0;
	mov.b32 	%r490, 0;
	shfl.sync.down.b32	%r491|%p160, %r490, 16, 31, %r335;
	mov.b32 	%f318, %r491;
	add.f32 	%f319, %f318, 0f00000000;
	mov.b32 	%r492, %f319;
	shfl.sync.down.b32	%r493|%p161, %r492, 8, 31, %r335;
	mov.b32 	%f320, %r493;
	add.f32 	%f321, %f319, %f320;
	mov.b32 	%r494, %f321;
	shfl.sync.down.b32	%r495|%p162, %r494, 4, 31, %r335;
	mov.b32 	%f322, %r495;
	add.f32 	%f323, %f321, %f322;
	mov.b32 	%r496, %f323;
	shfl.sync.down.b32	%r497|%p163, %r496, 2, 31, %r335;
	mov.b32 	%f324, %r497;
	add.f32 	%f325, %f323, %f324;
	mov.b32 	%r498, %f325;
	shfl.sync.down.b32	%r499|%p164, %r498, 1, 31, %r335;
	mov.b32 	%f326, %r499;
	add.f32 	%f87, %f325, %f326;
	@%p159 bra 	$L__BB0_197;
	sqrt.rn.f32 	%f327, %f1;
	div.rn.f32 	%f328, %f87, %f327;
	st.local.f32 	[%rd7+56], %f328;
	max.f32 	%f793, %f793, %f328;
$L__BB0_197:
	add.s32 	%r500, %r55, 15;
	setp.ge.s32 	%p165, %r500, %r210;
	@%p165 bra 	$L__BB0_200;
	setp.ne.s32 	%p166, %r3, 0;
	mov.b32 	%r501, 0;
	shfl.sync.down.b32	%r502|%p167, %r501, 16, 31, %r335;
	mov.b32 	%f329, %r502;
	add.f32 	%f330, %f329, 0f00000000;
	mov.b32 	%r503, %f330;
	shfl.sync.down.b32	%r504|%p168, %r503, 8, 31, %r335;
	mov.b32 	%f331, %r504;
	add.f32 	%f332, %f330, %f331;
	mov.b32 	%r505, %f332;
	shfl.sync.down.b32	%r506|%p169, %r505, 4, 31, %r335;
	mov.b32 	%f333, %r506;
	add.f32 	%f334, %f332, %f333;
	mov.b32 	%r507, %f334;
	shfl.sync.down.b32	%r508|%p170, %r507, 2, 31, %r335;
	mov.b32 	%f335, %r508;
	add.f32 	%f336, %f334, %f335;
	mov.b32 	%r509, %f336;
	shfl.sync.down.b32	%r510|%p171, %r509, 1, 31, %r335;
	mov.b32 	%f337, %r510;
	add.f32 	%f90, %f336, %f337;
	@%p166 bra 	$L__BB0_200;
	sqrt.rn.f32 	%f338, %f1;
	div.rn.f32 	%f339, %f90, %f338;
	st.local.f32 	[%rd7+60], %f339;
	max.f32 	%f793, %f793, %f339;
$L__BB0_200:
	setp.ne.s32 	%p202, %r3, 0;
	mov.b32 	%r554, %f793;
	shfl.sync.idx.b32	%r103|%p203, %r554, 0, 31, %r335;
	mov.b32 	%r730, 1065353216;
	@%p202 bra 	$L__BB0_202;
	mov.b32 	%f387, %r103;
	max.f32 	%f93, %f809, %f387;
	sub.f32 	%f388, %f809, %f93;
	fma.rn.f32 	%f389, %f388, 0f3BBB989D, 0f3F000000;
	cvt.sat.f32.f32 	%f390, %f389;
	mov.f32 	%f391, 0f4B400001;
	mov.f32 	%f392, 0f437C0000;
	fma.rm.f32 	%f393, %f390, %f392, %f391;
	add.f32 	%f394, %f393, 0fCB40007F;
	neg.f32 	%f395, %f394;
	fma.rn.f32 	%f396, %f388, 0f3FB8AA3B, %f395;
	fma.rn.f32 	%f397, %f388, 0f32A57060, %f396;
	mov.b32 	%r555, %f393;
	shl.b32 	%r556, %r555, 23;
	mov.b32 	%f398, %r556;
	ex2.approx.ftz.f32 	%f399, %f397;
	mul.f32 	%f400, %f399, %f398;
	mul.f32 	%f808, %f808, %f400;
	mov.b32 	%r730, %f400;
	mov.f32 	%f809, %f93;
$L__BB0_202:
	shfl.sync.idx.b32	%r557|%p205, %r730, 0, 31, %r335;
	mov.b32 	%f97, %r557;
	mov.b32 	%r558, %f809;
	shfl.sync.idx.b32	%r559|%p206, %r558, 0, 31, %r335;
	mov.b32 	%f809, %r559;
	mov.b32 	%r560, %f808;
	shfl.sync.idx.b32	%r767|%p207, %r560, 0, 31, %r335;
	@%p59 bra 	$L__BB0_216;
	setp.lt.u32 	%p208, %r42, 15;
	mov.b32 	%r733, 0;
	@%p208 bra 	$L__BB0_206;
	mov.b32 	%r731, 0;
$L__BB0_205:
	.pragma "nounroll";
	mul.wide.u32 	%rd77, %r731, 4;
	add.s64 	%rd78, %rd6, %rd77;
	ld.local.v4.f32 	{%f401, %f402, %f403, %f404}, [%rd78];
	mul.f32 	%f405, %f401, %f97;
	mul.f32 	%f406, %f402, %f97;
	mul.f32 	%f407, %f403, %f97;
	mul.f32 	%f408, %f404, %f97;
	st.local.v4.f32 	[%rd78], {%f405, %f406, %f407, %f408};
	ld.local.v4.f32 	{%f409, %f410, %f411, %f412}, [%rd78+16];
	mul.f32 	%f413, %f409, %f97;
	mul.f32 	%f414, %f410, %f97;
	mul.f32 	%f415, %f411, %f97;
	mul.f32 	%f416, %f412, %f97;
	st.local.v4.f32 	[%rd78+16], {%f413, %f414, %f415, %f416};
	ld.local.v4.f32 	{%f417, %f418, %f419, %f420}, [%rd78+32];
	mul.f32 	%f421, %f417, %f97;
	mul.f32 	%f422, %f418, %f97;
	mul.f32 	%f423, %f419, %f97;
	mul.f32 	%f424, %f420, %f97;
	st.local.v4.f32 	[%rd78+32], {%f421, %f422, %f423, %f424};
	ld.local.v4.f32 	{%f425, %f426, %f427, %f428}, [%rd78+48];
	mul.f32 	%f429, %f425, %f97;
	mul.f32 	%f430, %f426, %f97;
	mul.f32 	%f431, %f427, %f97;
	mul.f32 	%f432, %f428, %f97;
	st.local.v4.f32 	[%rd78+48], {%f429, %f430, %f431, %f432};
	add.s32 	%r731, %r731, 16;
	and.b32  	%r733, %r7, 67108848;
	setp.ne.s32 	%p209, %r731, %r733;
	@%p209 bra 	$L__BB0_205;
$L__BB0_206:
	setp.eq.s32 	%p210, %r43, 0;
	@%p210 bra 	$L__BB0_216;
	add.s32 	%r563, %r43, -1;
	setp.lt.u32 	%p211, %r563, 7;
	@%p211 bra 	$L__BB0_209;
	mul.wide.u32 	%rd79, %r733, 4;
	add.s64 	%rd80, %rd6, %rd79;
	ld.local.f32 	%f433, [%rd80];
	mul.f32 	%f434, %f433, %f97;
	st.local.f32 	[%rd80], %f434;
	ld.local.f32 	%f435, [%rd80+4];
	mul.f32 	%f436, %f435, %f97;
	st.local.f32 	[%rd80+4], %f436;
	ld.local.f32 	%f437, [%rd80+8];
	mul.f32 	%f438, %f437, %f97;
	st.local.f32 	[%rd80+8], %f438;
	ld.local.f32 	%f439, [%rd80+12];
	mul.f32 	%f440, %f439, %f97;
	st.local.f32 	[%rd80+12], %f440;
	ld.local.f32 	%f441, [%rd80+16];
	mul.f32 	%f442, %f441, %f97;
	st.local.f32 	[%rd80+16], %f442;
	ld.local.f32 	%f443, [%rd80+20];
	mul.f32 	%f444, %f443, %f97;
	st.local.f32 	[%rd80+20], %f444;
	ld.local.f32 	%f445, [%rd80+24];
	mul.f32 	%f446, %f445, %f97;
	st.local.f32 	[%rd80+24], %f446;
	ld.local.f32 	%f447, [%rd80+28];
	mul.f32 	%f448, %f447, %f97;
	st.local.f32 	[%rd80+28], %f448;
	add.s32 	%r733, %r733, 8;
$L__BB0_209:
	setp.eq.s32 	%p212, %r44, 0;
	@%p212 bra 	$L__BB0_216;
	setp.lt.u32 	%p213, %r45, 3;
	@%p213 bra 	$L__BB0_212;
	mul.wide.u32 	%rd81, %r733, 4;
	add.s64 	%rd82, %rd6, %rd81;
	ld.local.f32 	%f449, [%rd82];
	mul.f32 	%f450, %f449, %f97;
	st.local.f32 	[%rd82], %f450;
	ld.local.f32 	%f451, [%rd82+4];
	mul.f32 	%f452, %f451, %f97;
	st.local.f32 	[%rd82+4], %f452;
	ld.local.f32 	%f453, [%rd82+8];
	mul.f32 	%f454, %f453, %f97;
	st.local.f32 	[%rd82+8], %f454;
	ld.local.f32 	%f455, [%rd82+12];
	mul.f32 	%f456, %f455, %f97;
	st.local.f32 	[%rd82+12], %f456;
	add.s32 	%r733, %r733, 4;
$L__BB0_212:
	setp.eq.s32 	%p214, %r46, 0;
	@%p214 bra 	$L__BB0_216;
	setp.eq.s32 	%p215, %r46, 1;
	mul.wide.u32 	%rd83, %r733, 4;
	add.s64 	%rd18, %rd6, %rd83;
	ld.local.f32 	%f457, [%rd18];
	mul.f32 	%f458, %f457, %f97;
	st.local.f32 	[%rd18], %f458;
	@%p215 bra 	$L__BB0_216;
	setp.eq.s32 	%p216, %r46, 2;
	ld.local.f32 	%f459, [%rd18+4];
	mul.f32 	%f460, %f459, %f97;
	st.local.f32 	[%rd18+4], %f460;
	@%p216 bra 	$L__BB0_216;
	ld.local.f32 	%f461, [%rd18+8];
	mul.f32 	%f462, %f461, %f97;
	st.local.f32 	[%rd18+8], %f462;
$L__BB0_216:
	mov.b32 	%r751, 0;
	mov.u32 	%r752, %r751;
	mov.u32 	%r753, %r751;
	mov.u32 	%r754, %r751;
	mov.u32 	%r755, %r751;
	mov.u32 	%r756, %r751;
	mov.u32 	%r757, %r751;
	mov.u32 	%r758, %r751;
	mov.u32 	%r759, %r751;
	mov.u32 	%r760, %r751;
	mov.u32 	%r761, %r751;
	mov.u32 	%r762, %r751;
	mov.u32 	%r763, %r751;
	mov.u32 	%r764, %r751;
	mov.u32 	%r765, %r751;
	mov.u32 	%r766, %r751;
	@%p202 bra 	$L__BB0_266;
	setp.ge.s32 	%p218, %r55, %r210;
	@%p218 bra 	$L__BB0_219;
	ld.local.f32 	%f464, [%rd7];
	sub.f32 	%f465, %f464, %f809;
	fma.rn.f32 	%f466, %f465, 0f3BBB989D, 0f3F000000;
	cvt.sat.f32.f32 	%f467, %f466;
	mov.f32 	%f468, 0f4B400001;
	mov.f32 	%f469, 0f437C0000;
	fma.rm.f32 	%f470, %f467, %f469, %f468;
	add.f32 	%f471, %f470, 0fCB40007F;
	neg.f32 	%f472, %f471;
	fma.rn.f32 	%f473, %f465, 0f3FB8AA3B, %f472;
	fma.rn.f32 	%f474, %f465, 0f32A57060, %f473;
	mov.b32 	%r566, %f470;
	shl.b32 	%r567, %r566, 23;
	mov.b32 	%f475, %r567;
	ex2.approx.ftz.f32 	%f476, %f474;
	mul.f32 	%f477, %f476, %f475;
	st.local.f32 	[%rd8], %f477;
	add.f32 	%f811, %f477, 0f00000000;
	mov.b32 	%r766, %f477;
	bra.uni 	$L__BB0_220;
$L__BB0_219:
	mov.b32 	%r766, 0;
	st.local.u32 	[%rd8], %r766;
	mov.f32 	%f811, 0f00000000;
$L__BB0_220:
	add.s32 	%r568, %r55, 1;
	setp.lt.s32 	%p219, %r568, %r210;
	@%p219 bra 	$L__BB0_222;
	mov.b32 	%r765, 0;
	st.local.u32 	[%rd8+4], %r765;
	bra.uni 	$L__BB0_223;
$L__BB0_222:
	ld.local.f32 	%f478, [%rd7+4];
	sub.f32 	%f479, %f478, %f809;
	fma.rn.f32 	%f480, %f479, 0f3BBB989D, 0f3F000000;
	cvt.sat.f32.f32 	%f481, %f480;
	mov.f32 	%f482, 0f4B400001;
	mov.f32 	%f483, 0f437C0000;
	fma.rm.f32 	%f484, %f481, %f483, %f482;
	add.f32 	%f485, %f484, 0fCB40007F;
	neg.f32 	%f486, %f485;
	fma.rn.f32 	%f487, %f479, 0f3FB8AA3B, %f486;
	fma.rn.f32 	%f488, %f479, 0f32A57060, %f487;
	mov.b32 	%r570, %f484;
	shl.b32 	%r571, %r570, 23;
	mov.b32 	%f489, %r571;
	ex2.approx.ftz.f32 	%f490, %f488;
	mul.f32 	%f491, %f490, %f489;
	st.local.f32 	[%rd8+4], %f491;
	add.f32 	%f811, %f811, %f491;
	mov.b32 	%r765, %f491;
$L__BB0_223:
	add.s32 	%r572, %r55, 2;
	setp.lt.s32 	%p220, %r572, %r210;
	@%p220 bra 	$L__BB0_225;
	mov.b32 	%r764, 0;
	st.local.u32 	[%rd8+8], %r764;
	bra.uni 	$L__BB0_226;
$L__BB0_225:
	ld.local.f32 	%f492, [%rd7+8];
	sub.f32 	%f493, %f492, %f809;
	fma.rn.f32 	%f494, %f493, 0f3BBB989D, 0f3F000000;
	cvt.sat.f32.f32 	%f495, %f494;
	mov.f32 	%f496, 0f4B400001;
	mov.f32 	%f497, 0f437C0000;
	fma.rm.f32 	%f498, %f495, %f497, %f496;
	add.f32 	%f499, %f498, 0fCB40007F;
	neg.f32 	%f500, %f499;
	fma.rn.f32 	%f501, %f493, 0f3FB8AA3B, %f500;
	fma.rn.f32 	%f502, %f493, 0f32A57060, %f501;
	mov.b32 	%r574, %f498;
	shl.b32 	%r575, %r574, 23;
	mov.b32 	%f503, %r575;
	ex2.approx.ftz.f32 	%f504, %f502;
	mul.f32 	%f505, %f504, %f503;
	st.local.f32 	[%rd8+8], %f505;
	add.f32 	%f811, %f811, %f505;
	mov.b32 	%r764, %f505;
$L__BB0_226:
	add.s32 	%r576, %r55, 3;
	setp.lt.s32 	%p221, %r576, %r210;
	@%p221 bra 	$L__BB0_228;
	mov.b32 	%r763, 0;
	st.local.u32 	[%rd8+12], %r763;
	bra.uni 	$L__BB0_229;
$L__BB0_228:
	ld.local.f32 	%f506, [%rd7+12];
	sub.f32 	%f507, %f506, %f809;
	fma.rn.f32 	%f508, %f507, 0f3BBB989D, 0f3F000000;
	cvt.sat.f32.f32 	%f509, %f508;
	mov.f32 	%f510, 0f4B400001;
	mov.f32 	%f511, 0f437C0000;
	fma.rm.f32 	%f512, %f509, %f511, %f510;
	add.f32 	%f513, %f512, 0fCB40007F;
	neg.f32 	%f514, %f513;
	fma.rn.f32 	%f515, %f507, 0f3FB8AA3B, %f514;
	fma.rn.f32 	%f516, %f507, 0f32A57060, %f515;
	mov.b32 	%r578, %f512;
	shl.b32 	%r579, %r578, 23;
	mov.b32 	%f517, %r579;
	ex2.approx.ftz.f32 	%f518, %f516;
	mul.f32 	%f519, %f518, %f517;
	st.local.f32 	[%rd8+12], %f519;
	add.f32 	%f811, %f811, %f519;
	mov.b32 	%r763, %f519;
$L__BB0_229:
	add.s32 	%r580, %r55, 4;
	setp.lt.s32 	%p222, %r580, %r210;
	@%p222 bra 	$L__BB0_231;
	mov.b32 	%r762, 0;
	st.local.u32 	[%rd8+16], %r762;
	bra.uni 	$L__BB0_232;
$L__BB0_231:
	ld.local.f32 	%f520, [%rd7+16];
	sub.f32 	%f521, %f520, %f809;
	fma.rn.f32 	%f522, %f521, 0f3BBB989D, 0f3F000000;
	cvt.sat.f32.f32 	%f523, %f522;
	mov.f32 	%f524, 0f4B400001;
	mov.f32 	%f525, 0f437C0000;
	fma.rm.f32 	%f526, %f523, %f525, %f524;
	add.f32 	%f527, %f526, 0fCB40007F;
	neg.f32 	%f528, %f527;
	fma.rn.f32 	%f529, %f521, 0f3FB8AA3B, %f528;
	fma.rn.f32 	%f530, %f521, 0f32A57060, %f529;
	mov.b32 	%r582, %f526;
	shl.b32 	%r583, %r582, 23;
	mov.b32 	%f531, %r583;
	ex2.approx.ftz.f32 	%f532, %f530;
	mul.f32 	%f533, %f532, %f531;
	st.local.f32 	[%rd8+16], %f533;
	add.f32 	%f811, %f811, %f533;
	mov.b32 	%r762, %f533;
$L__BB0_232:
	add.s32 	%r584, %r55, 5;
	setp.lt.s32 	%p223, %r584, %r210;
	@%p223 bra 	$L__BB0_234;
	mov.b32 	%r761, 0;
	st.local.u32 	[%rd8+20], %r761;
	bra.uni 	$L__BB0_235;
$L__BB0_234:
	ld.local.f32 	%f534, [%rd7+20];
	sub.f32 	%f535, %f534, %f809;
	fma.rn.f32 	%f536, %f535, 0f3BBB989D, 0f3F000000;
	cvt.sat.f32.f32 	%f537, %f536;
	mov.f32 	%f538, 0f4B400001;
	mov.f32 	%f539, 0f437C0000;
	fma.rm.f32 	%f540, %f537, %f539, %f538;
	add.f32 	%f541, %f540, 0fCB40007F;
	neg.f32 	%f542, %f541;
	fma.rn.f32 	%f543, %f535, 0f3FB8AA3B, %f542;
	fma.rn.f32 	%f544, %f535, 0f32A57060, %f543;
	mov.b32 	%r586, %f540;
	shl.b32 	%r587, %r586, 23;
	mov.b32 	%f545, %r587;
	ex2.approx.ftz.f32 	%f546, %f544;
	mul.f32 	%f547, %f546, %f545;
	st.local.f32 	[%rd8+20], %f547;
	add.f32 	%f811, %f811, %f547;
	mov.b32 	%r761, %f547;
$L__BB0_235:
	add.s32 	%r588, %r55, 6;
	setp.lt.s32 	%p224, %r588, %r210;
	@%p224 bra 	$L__BB0_237;
	mov.b32 	%r760, 0;
	st.local.u32 	[%rd8+24], %r760;
	bra.uni 	$L__BB0_238;
$L__BB0_237:
	ld.local.f32 	%f548, [%rd7+24];
	sub.f32 	%f549, %f548, %f809;
	fma.rn.f32 	%f550, %f549, 0f3BBB989D, 0f3F000000;
	cvt.sat.f32.f32 	%f551, %f550;
	mov.f32 	%f552, 0f4B400001;
	mov.f32 	%f553, 0f437C0000;
	fma.rm.f32 	%f554, %f551, %f553, %f552;
	add.f32 	%f555, %f554, 0fCB40007F;
	neg.f32 	%f556, %f555;
	fma.rn.f32 	%f557, %f549, 0f3FB8AA3B, %f556;
	fma.rn.f32 	%f558, %f549, 0f32A57060, %f557;
	mov.b32 	%r590, %f554;
	shl.b32 	%r591, %r590, 23;
	mov.b32 	%f559, %r591;
	ex2.approx.ftz.f32 	%f560, %f558;
	mul.f32 	%f561, %f560, %f559;
	st.local.f32 	[%rd8+24], %f561;
	add.f32 	%f811, %f811, %f561;
	mov.b32 	%r760, %f561;
$L__BB0_238:
	add.s32 	%r592, %r55, 7;
	setp.lt.s32 	%p225, %r592, %r210;
	@%p225 bra 	$L__BB0_240;
	mov.b32 	%r759, 0;
	st.local.u32 	[%rd8+28], %r759;
	bra.uni 	$L__BB0_241;
$L__BB0_240:
	ld.local.f32 	%f562, [%rd7+28];
	sub.f32 	%f563, %f562, %f809;
	fma.rn.f32 	%f564, %f563, 0f3BBB989D, 0f3F000000;
	cvt.sat.f32.f32 	%f565, %f564;
	mov.f32 	%f566, 0f4B400001;
	mov.f32 	%f567, 0f437C0000;
	fma.rm.f32 	%f568, %f565, %f567, %f566;
	add.f32 	%f569, %f568, 0fCB40007F;
	neg.f32 	%f570, %f569;
	fma.rn.f32 	%f571, %f563, 0f3FB8AA3B, %f570;
	fma.rn.f32 	%f572, %f563, 0f32A57060, %f571;
	mov.b32 	%r594, %f568;
	shl.b32 	%r595, %r594, 23;
	mov.b32 	%f573, %r595;
	ex2.approx.ftz.f32 	%f574, %f572;
	mul.f32 	%f575, %f574, %f573;
	st.local.f32 	[%rd8+28], %f575;
	add.f32 	%f811, %f811, %f575;
	mov.b32 	%r759, %f575;
$L__BB0_241:
	add.s32 	%r596, %r55, 8;
	setp.lt.s32 	%p226, %r596, %r210;
	@%p226 bra 	$L__BB0_243;
	mov.b32 	%r758, 0;
	st.local.u32 	[%rd8+32], %r758;
	bra.uni 	$L__BB0_244;
$L__BB0_243:
	ld.local.f32 	%f576, [%rd7+32];
	sub.f32 	%f577, %f576, %f809;
	fma.rn.f32 	%f578, %f577, 0f3BBB989D, 0f3F000000;
	cvt.sat.f32.f32 	%f579, %f578;
	mov.f32 	%f580, 0f4B400001;
	mov.f32 	%f581, 0f437C0000;
	fma.rm.f32 	%f582, %f579, %f581, %f580;
	add.f32 	%f583, %f582, 0fCB40007F;
	neg.f32 	%f584, %f583;
	fma.rn.f32 	%f585, %f577, 0f3FB8AA3B, %f584;
	fma.rn.f32 	%f586, %f577, 0f32A57060, %f585;
	mov.b32 	%r598, %f582;
	shl.b32 	%r599, %r598, 23;
	mov.b32 	%f587, %r599;
	ex2.approx.ftz.f32 	%f588, %f586;
	mul.f32 	%f589, %f588, %f587;
	st.local.f32 	[%rd8+32], %f589;
	add.f32 	%f811, %f811, %f589;
	mov.b32 	%r758, %f589;
$L__BB0_244:
	add.s32 	%r600, %r55, 9;
	setp.lt.s32 	%p227, %r600, %r210;
	@%p227 bra 	$L__BB0_246;
	mov.b32 	%r757, 0;
	st.local.u32 	[%rd8+36], %r757;
	bra.uni 	$L__BB0_247;
$L__BB0_246:
	ld.local.f32 	%f590, [%rd7+36];
	sub.f32 	%f591, %f590, %f809;
	fma.rn.f32 	%f592, %f591, 0f3BBB989D, 0f3F000000;
	cvt.sat.f32.f32 	%f593, %f592;
	mov.f32 	%f594, 0f4B400001;
	mov.f32 	%f595, 0f437C0000;
	fma.rm.f32 	%f596, %f593, %f595, %f594;
	add.f32 	%f597, %f596, 0fCB40007F;
	neg.f32 	%f598, %f597;
	fma.rn.f32 	%f599, %f591, 0f3FB8AA3B, %f598;
	fma.rn.f32 	%f600, %f591, 0f32A57060, %f599;
	mov.b32 	%r602, %f596;
	shl.b32 	%r603, %r602, 23;
	mov.b32 	%f601, %r603;
	ex2.approx.ftz.f32 	%f602, %f600;
	mul.f32 	%f603, %f602, %f601;
	st.local.f32 	[%rd8+36], %f603;
	add.f32 	%f811, %f811, %f603;
	mov.b32 	%r757, %f603;
$L__BB0_247:
	add.s32 	%r604, %r55, 10;
	setp.lt.s32 	%p228, %r604, %r210;
	@%p228 bra 	$L__BB0_249;
	mov.b32 	%r756, 0;
	st.local.u32 	[%rd8+40], %r756;
	bra.uni 	$L__BB0_250;
$L__BB0_249:
	ld.local.f32 	%f604, [%rd7+40];
	sub.f32 	%f605, %f604, %f809;
	fma.rn.f32 	%f606, %f605, 0f3BBB989D, 0f3F000000;
	cvt.sat.f32.f32 	%f607, %f606;
	mov.f32 	%f608, 0f4B400001;
	mov.f32 	%f609, 0f437C0000;
	fma.rm.f32 	%f610, %f607, %f609, %f608;
	add.f32 	%f611, %f610, 0fCB40007F;
	neg.f32 	%f612, %f611;
	fma.rn.f32 	%f613, %f605, 0f3FB8AA3B, %f612;
	fma.rn.f32 	%f614, %f605, 0f32A57060, %f613;
	mov.b32 	%r606, %f610;
	shl.b32 	%r607, %r606, 23;
	mov.b32 	%f615, %r607;
	ex2.approx.ftz.f32 	%f616, %f614;
	mul.f32 	%f617, %f616, %f615;
	st.local.f32 	[%rd8+40], %f617;
	add.f32 	%f811, %f811, %f617;
	mov.b32 	%r756, %f617;
$L__BB0_250:
	add.s32 	%r608, %r55, 11;
	setp.lt.s32 	%p229, %r608, %r210;
	@%p229 bra 	$L__BB0_252;
	mov.b32 	%r755, 0;
	st.local.u32 	[%rd8+44], %r755;
	bra.uni 	$L__BB0_253;
$L__BB0_252:
	ld.local.f32 	%f618, [%rd7+44];
	sub.f32 	%f619, %f618, %f809;
	fma.rn.f32 	%f620, %f619, 0f3BBB989D, 0f3F000000;
	cvt.sat.f32.f32 	%f621, %f620;
	mov.f32 	%f622, 0f4B400001;
	mov.f32 	%f623, 0f437C0000;
	fma.rm.f32 	%f624, %f621, %f623, %f622;
	add.f32 	%f625, %f624, 0fCB40007F;
	neg.f32 	%f626, %f625;
	fma.rn.f32 	%f627, %f619, 0f3FB8AA3B, %f626;
	fma.rn.f32 	%f628, %f619, 0f32A57060, %f627;
	mov.b32 	%r610, %f624;
	shl.b32 	%r611, %r610, 23;
	mov.b32 	%f629, %r611;
	ex2.approx.ftz.f32 	%f630, %f628;
	mul.f32 	%f631, %f630, %f629;
	st.local.f32 	[%rd8+44], %f631;
	add.f32 	%f811, %f811, %f631;
	mov.b32 	%r755, %f631;
$L__BB0_253:
	add.s32 	%r612, %r55, 12;
	setp.lt.s32 	%p230, %r612, %r210;
	@%p230 bra 	$L__BB0_255;
	mov.b32 	%r754, 0;
	st.local.u32 	[%rd8+48], %r754;
	bra.uni 	$L__BB0_256;
$L__BB0_255:
	ld.local.f32 	%f632, [%rd7+48];
	sub.f32 	%f633, %f632, %f809;
	fma.rn.f32 	%f634, %f633, 0f3BBB989D, 0f3F000000;
	cvt.sat.f32.f32 	%f635, %f634;
	mov.f32 	%f636, 0f4B400001;
	mov.f32 	%f637, 0f437C0000;
	fma.rm.f32 	%f638, %f635, %f637, %f636;
	add.f32 	%f639, %f638, 0fCB40007F;
	neg.f32 	%f640, %f639;
	fma.rn.f32 	%f641, %f633, 0f3FB8AA3B, %f640;
	fma.rn.f32 	%f642, %f633, 0f32A57060, %f641;
	mov.b32 	%r614, %f638;
	shl.b32 	%r615, %r614, 23;
	mov.b32 	%f643, %r615;
	ex2.approx.ftz.f32 	%f644, %f642;
	mul.f32 	%f645, %f644, %f643;
	st.local.f32 	[%rd8+48], %f645;
	add.f32 	%f811, %f811, %f645;
	mov.b32 	%r754, %f645;
$L__BB0_256:
	add.s32 	%r616, %r55, 13;
	setp.lt.s32 	%p231, %r616, %r210;
	@%p231 bra 	$L__BB0_258;
	mov.b32 	%r753, 0;
	st.local.u32 	[%rd8+52], %r753;
	bra.uni 	$L__BB0_259;
$L__BB0_258:
	ld.local.f32 	%f646, [%rd7+52];
	sub.f32 	%f647, %f646, %f809;
	fma.rn.f32 	%f648, %f647, 0f3BBB989D, 0f3F000000;
	cvt.sat.f32.f32 	%f649, %f648;
	mov.f32 	%f650, 0f4B400001;
	mov.f32 	%f651, 0f437C0000;
	fma.rm.f32 	%f652, %f649, %f651, %f650;
	add.f32 	%f653, %f652, 0fCB40007F;
	neg.f32 	%f654, %f653;
	fma.rn.f32 	%f655, %f647, 0f3FB8AA3B, %f654;
	fma.rn.f32 	%f656, %f647, 0f32A57060, %f655;
	mov.b32 	%r618, %f652;
	shl.b32 	%r619, %r618, 23;
	mov.b32 	%f657, %r619;
	ex2.approx.ftz.f32 	%f658, %f656;
	mul.f32 	%f659, %f658, %f657;
	st.local.f32 	[%rd8+52], %f659;
	add.f32 	%f811, %f811, %f659;
	mov.b32 	%r753, %f659;
$L__BB0_259:
	add.s32 	%r620, %r55, 14;
	setp.lt.s32 	%p232, %r620, %r210;
	@%p232 bra 	$L__BB0_261;
	mov.b32 	%r752, 0;
	st.local.u32 	[%rd8+56], %r752;
	bra.uni 	$L__BB0_262;
$L__BB0_261:
	ld.local.f32 	%f660, [%rd7+56];
	sub.f32 	%f661, %f660, %f809;
	fma.rn.f32 	%f662, %f661, 0f3BBB989D, 0f3F000000;
	cvt.sat.f32.f32 	%f663, %f662;
	mov.f32 	%f664, 0f4B400001;
	mov.f32 	%f665, 0f437C0000;
	fma.rm.f32 	%f666, %f663, %f665, %f664;
	add.f32 	%f667, %f666, 0fCB40007F;
	neg.f32 	%f668, %f667;
	fma.rn.f32 	%f669, %f661, 0f3FB8AA3B, %f668;
	fma.rn.f32 	%f670, %f661, 0f32A57060, %f669;
	mov.b32 	%r622, %f666;
	shl.b32 	%r623, %r622, 23;
	mov.b32 	%f671, %r623;
	ex2.approx.ftz.f32 	%f672, %f670;
	mul.f32 	%f673, %f672, %f671;
	st.local.f32 	[%rd8+56], %f673;
	add.f32 	%f811, %f811, %f673;
	mov.b32 	%r752, %f673;
$L__BB0_262:
	add.s32 	%r624, %r55, 15;
	setp.lt.s32 	%p233, %r624, %r210;
	@%p233 bra 	$L__BB0_264;
	mov.b32 	%r751, 0;
	st.local.u32 	[%rd8+60], %r751;
	bra.uni 	$L__BB0_265;
$L__BB0_264:
	ld.local.f32 	%f674, [%rd7+60];
	sub.f32 	%f675, %f674, %f809;
	fma.rn.f32 	%f676, %f675, 0f3BBB989D, 0f3F000000;
	cvt.sat.f32.f32 	%f677, %f676;
	mov.f32 	%f678, 0f4B400001;
	mov.f32 	%f679, 0f437C0000;
	fma.rm.f32 	%f680, %f677, %f679, %f678;
	add.f32 	%f681, %f680, 0fCB40007F;
	neg.f32 	%f682, %f681;
	fma.rn.f32 	%f683, %f675, 0f3FB8AA3B, %f682;
	fma.rn.f32 	%f684, %f675, 0f32A57060, %f683;
	mov.b32 	%r626, %f680;
	shl.b32 	%r627, %r626, 23;
	mov.b32 	%f685, %r627;
	ex2.approx.ftz.f32 	%f686, %f684;
	mul.f32 	%f687, %f686, %f685;
	st.local.f32 	[%rd8+60], %f687;
	add.f32 	%f811, %f811, %f687;
	mov.b32 	%r751, %f687;
$L__BB0_265:
	mov.b32 	%f688, %r767;
	add.f32 	%f689, %f811, %f688;
	mov.b32 	%r767, %f689;
$L__BB0_266:
	setp.lt.s32 	%p234, %r211, 32;
	shfl.sync.idx.b32	%r628|%p235, %r767, 0, 31, %r335;
	mov.b32 	%f808, %r628;
	@%p234 bra 	$L__BB0_312;
	mov.b32 	%r768, 0;
$L__BB0_268:
	add.s32 	%r166, %r768, %r55;
	setp.ge.s32 	%p268, %r166, %r210;
	@%p268 bra 	$L__BB0_311;
	mov.b32 	%r769, 0;
	@%p202 bra 	$L__BB0_271;
	mul.wide.u32 	%rd84, %r768, 4;
	add.s64 	%rd85, %rd8, %rd84;
	ld.local.u32 	%r769, [%rd85];
$L__BB0_271:
	setp.lt.u32 	%p270, %r42, 7;
	shfl.sync.idx.b32	%r663|%p271, %r769, 0, 31, %r335;
	mov.b32 	%f132, %r663;
	mad.lo.s32 	%r169, %r166, %r211, %r6;
	mov.b32 	%r772, 0;
	@%p270 bra 	$L__BB0_290;
	mov.b32 	%r770, 0;
$L__BB0_273:
	.pragma "nounroll";
	shl.b32 	%r665, %r770, 5;
	or.b32  	%r171, %r665, %r3;
	setp.ge.s32 	%p272, %r171, %r211;
	mul.wide.u32 	%rd86, %r770, 4;
	add.s64 	%rd19, %rd6, %rd86;
	@%p272 bra 	$L__BB0_275;
	add.s32 	%r666, %r169, %r171;
	mul.wide.u32 	%rd87, %r666, 4;
	add.s64 	%rd88, %rd3, %rd87;
	ld.global.f32 	%f690, [%rd88];
	ld.local.f32 	%f691, [%rd19];
	fma.rn.f32 	%f692, %f690, %f132, %f691;
	st.local.f32 	[%rd19], %f692;
$L__BB0_275:
	add.s32 	%r172, %r171, 32;
	setp.ge.s32 	%p273, %r172, %r211;
	@%p273 bra 	$L__BB0_277;
	add.s32 	%r667, %r169, %r172;
	mul.wide.u32 	%rd89, %r667, 4;
	add.s64 	%rd90, %rd3, %rd89;
	ld.global.f32 	%f693, [%rd90];
	ld.local.f32 	%f694, [%rd19+4];
	fma.rn.f32 	%f695, %f693, %f132, %f694;
	st.local.f32 	[%rd19+4], %f695;
$L__BB0_277:
	add.s32 	%r173, %r171, 64;
	setp.ge.s32 	%p274, %r173, %r211;
	@%p274 bra 	$L__BB0_279;
	add.s32 	%r668, %r169, %r173;
	mul.wide.u32 	%rd91, %r668, 4;
	add.s64 	%rd92, %rd3, %rd91;
	ld.global.f32 	%f696, [%rd92];
	ld.local.f32 	%f697, [%rd19+8];
	fma.rn.f32 	%f698, %f696, %f132, %f697;
	st.local.f32 	[%rd19+8], %f698;
$L__BB0_279:
	add.s32 	%r174, %r171, 96;
	setp.ge.s32 	%p275, %r174, %r211;
	@%p275 bra 	$L__BB0_281;
	add.s32 	%r669, %r169, %r174;
	mul.wide.u32 	%rd93, %r669, 4;
	add.s64 	%rd94, %rd3, %rd93;
	ld.global.f32 	%f699, [%rd94];
	ld.local.f32 	%f700, [%rd19+12];
	fma.rn.f32 	%f701, %f699, %f132, %f700;
	st.local.f32 	[%rd19+12], %f701;
$L__BB0_281:
	add.s32 	%r175, %r171, 128;
	setp.ge.s32 	%p276, %r175, %r211;
	@%p276 bra 	$L__BB0_283;
	add.s32 	%r670, %r169, %r175;
	mul.wide.u32 	%rd95, %r670, 4;
	add.s64 	%rd96, %rd3, %rd95;
	ld.global.f32 	%f702, [%rd96];
	ld.local.f32 	%f703, [%rd19+16];
	fma.rn.f32 	%f704, %f702, %f132, %f703;
	st.local.f32 	[%rd19+16], %f704;
$L__BB0_283:
	add.s32 	%r176, %r171, 160;
	setp.ge.s32 	%p277, %r176, %r211;
	@%p277 bra 	$L__BB0_285;
	add.s32 	%r671, %r169, %r176;
	mul.wide.u32 	%rd97, %r671, 4;
	add.s64 	%rd98, %rd3, %rd97;
	ld.global.f32 	%f705, [%rd98];
	ld.local.f32 	%f706, [%rd19+20];
	fma.rn.f32 	%f707, %f705, %f132, %f706;
	st.local.f32 	[%rd19+20], %f707;
$L__BB0_285:
	add.s32 	%r177, %r171, 192;
	setp.ge.s32 	%p278, %r177, %r211;
	@%p278 bra 	$L__BB0_287;
	add.s32 	%r672, %r169, %r177;
	mul.wide.u32 	%rd99, %r672, 4;
	add.s64 	%rd100, %rd3, %rd99;
	ld.global.f32 	%f708, [%rd100];
	ld.local.f32 	%f709, [%rd19+24];
	fma.rn.f32 	%f710, %f708, %f132, %f709;
	st.local.f32 	[%rd19+24], %f710;
$L__BB0_287:
	add.s32 	%r178, %r171, 224;
	setp.ge.s32 	%p279, %r178, %r211;
	@%p279 bra 	$L__BB0_289;
	add.s32 	%r673, %r169, %r178;
	mul.wide.u32 	%rd101, %r673, 4;
	add.s64 	%rd102, %rd3, %rd101;
	ld.global.f32 	%f711, [%rd102];
	ld.local.f32 	%f712, [%rd19+28];
	fma.rn.f32 	%f713, %f711, %f132, %f712;
	st.local.f32 	[%rd19+28], %f713;
$L__BB0_289:
	add.s32 	%r770, %r770, 8;
	setp.eq.s32 	%p280, %r770, %r48;
	mov.u32 	%r772, %r48;
	@%p280 bra 	$L__BB0_290;
	bra.uni 	$L__BB0_273;
$L__BB0_290:
	setp.eq.s32 	%p281, %r44, 0;
	@%p281 bra 	$L__BB0_311;
	setp.lt.u32 	%p282, %r45, 3;
	@%p282 bra 	$L__BB0_301;
	shl.b32 	%r674, %r772, 5;
	or.b32  	%r182, %r674, %r3;
	setp.ge.s32 	%p283, %r182, %r211;
	mul.wide.u32 	%rd103, %r772, 4;
	add.s64 	%rd20, %rd6, %rd103;
	@%p283 bra 	$L__BB0_294;
	add.s32 	%r675, %r169, %r182;
	mul.wide.u32 	%rd104, %r675, 4;
	add.s64 	%rd105, %rd3, %rd104;
	ld.global.f32 	%f714, [%rd105];
	ld.local.f32 	%f715, [%rd20];
	fma.rn.f32 	%f716, %f714, %f132, %f715;
	st.local.f32 	[%rd20], %f716;
$L__BB0_294:
	add.s32 	%r183, %r182, 32;
	setp.ge.s32 	%p284, %r183, %r211;
	@%p284 bra 	$L__BB0_296;
	add.s32 	%r676, %r169, %r183;
	mul.wide.u32 	%rd106, %r676, 4;
	add.s64 	%rd107, %rd3, %rd106;
	ld.global.f32 	%f717, [%rd107];
	ld.local.f32 	%f718, [%rd20+4];
	fma.rn.f32 	%f719, %f717, %f132, %f718;
	st.local.f32 	[%rd20+4], %f719;
$L__BB0_296:
	add.s32 	%r184, %r182, 64;
	setp.ge.s32 	%p285, %r184, %r211;
	@%p285 bra 	$L__BB0_298;
	add.s32 	%r677, %r169, %r184;
	mul.wide.u32 	%rd108, %r677, 4;
	add.s64 	%rd109, %rd3, %rd108;
	ld.global.f32 	%f720, [%rd109];
	ld.local.f32 	%f721, [%rd20+8];
	fma.rn.f32 	%f722, %f720, %f132, %f721;
	st.local.f32 	[%rd20+8], %f722;
$L__BB0_298:
	add.s32 	%r185, %r182, 96;
	setp.ge.s32 	%p286, %r185, %r211;
	@%p286 bra 	$L__BB0_300;
	add.s32 	%r678, %r169, %r185;
	mul.wide.u32 	%rd110, %r678, 4;
	add.s64 	%rd111, %rd3, %rd110;
	ld.global.f32 	%f723, [%rd111];
	ld.local.f32 	%f724, [%rd20+12];
	fma.rn.f32 	%f725, %f723, %f132, %f724;
	st.local.f32 	[%rd20+12], %f725;
$L__BB0_300:
	add.s32 	%r772, %r772, 4;
$L__BB0_301:
	setp.eq.s32 	%p287, %r46, 0;
	@%p287 bra 	$L__BB0_311;
	setp.eq.s32 	%p288, %r46, 1;
	@%p288 bra 	$L__BB0_308;
	shl.b32 	%r679, %r772, 5;
	or.b32  	%r188, %r679, %r3;
	setp.ge.s32 	%p289, %r188, %r211;
	mul.wide.u32 	%rd112, %r772, 4;
	add.s64 	%rd21, %rd6, %rd112;
	@%p289 bra 	$L__BB0_305;
	add.s32 	%r680, %r169, %r188;
	mul.wide.u32 	%rd113, %r680, 4;
	add.s64 	%rd114, %rd3, %rd113;
	ld.global.f32 	%f726, [%rd114];
	ld.local.f32 	%f727, [%rd21];
	fma.rn.f32 	%f728, %f726, %f132, %f727;
	st.local.f32 	[%rd21], %f728;
$L__BB0_305:
	add.s32 	%r189, %r188, 32;
	setp.ge.s32 	%p290, %r189, %r211;
	@%p290 bra 	$L__BB0_307;
	add.s32 	%r681, %r169, %r189;
	mul.wide.u32 	%rd115, %r681, 4;
	add.s64 	%rd116, %rd3, %rd115;
	ld.global.f32 	%f729, [%rd116];
	ld.local.f32 	%f730, [%rd21+4];
	fma.rn.f32 	%f731, %f729, %f132, %f730;
	st.local.f32 	[%rd21+4], %f731;
$L__BB0_307:
	add.s32 	%r772, %r772, 2;
$L__BB0_308:
	setp.eq.s32 	%p291, %r49, 0;
	@%p291 bra 	$L__BB0_311;
	shl.b32 	%r682, %r772, 5;
	or.b32  	%r192, %r682, %r3;
	setp.ge.s32 	%p292, %r192, %r211;
	@%p292 bra 	$L__BB0_311;
	add.s32 	%r683, %r169, %r192;
	mul.wide.u32 	%rd117, %r683, 4;
	add.s64 	%rd118, %rd3, %rd117;
	ld.global.f32 	%f732, [%rd118];
	mul.wide.u32 	%rd119, %r772, 4;
	add.s64 	%rd120, %rd6, %rd119;
	ld.local.f32 	%f733, [%rd120];
	fma.rn.f32 	%f734, %f732, %f132, %f733;
	st.local.f32 	[%rd120], %f734;
$L__BB0_311:
	add.s32 	%r768, %r768, 1;
	setp.eq.s32 	%p293, %r768, 16;
	@%p293 bra 	$L__BB0_344;
	bra.uni 	$L__BB0_268;
$L__BB0_312:
	setp.ge.s32 	%p236, %r55, %r210;
	@%p236 bra 	$L__BB0_314;
	shfl.sync.idx.b32	%r629|%p237, %r766, 0, 31, %r335;
$L__BB0_314:
	add.s32 	%r630, %r55, 1;
	setp.ge.s32 	%p238, %r630, %r210;
	@%p238 bra 	$L__BB0_316;
	shfl.sync.idx.b32	%r631|%p239, %r765, 0, 31, %r335;
$L__BB0_316:
	add.s32 	%r632, %r55, 2;
	setp.ge.s32 	%p240, %r632, %r210;
	@%p240 bra 	$L__BB0_318;
	shfl.sync.idx.b32	%r633|%p241, %r764, 0, 31, %r335;
$L__BB0_318:
	add.s32 	%r634, %r55, 3;
	setp.ge.s32 	%p242, %r634, %r210;
	@%p242 bra 	$L__BB0_320;
	shfl.sync.idx.b32	%r635|%p243, %r763, 0, 31, %r335;
$L__BB0_320:
	add.s32 	%r636, %r55, 4;
	setp.ge.s32 	%p244, %r636, %r210;
	@%p244 bra 	$L__BB0_322;
	shfl.sync.idx.b32	%r637|%p245, %r762, 0, 31, %r335;
$L__BB0_322:
	add.s32 	%r638, %r55, 5;
	setp.ge.s32 	%p246, %r638, %r210;
	@%p246 bra 	$L__BB0_324;
	shfl.sync.idx.b32	%r639|%p247, %r761, 0, 31, %r335;
$L__BB0_324:
	add.s32 	%r640, %r55, 6;
	setp.ge.s32 	%p248, %r640, %r210;
	@%p248 bra 	$L__BB0_326;
	shfl.sync.idx.b32	%r641|%p249, %r760, 0, 31, %r335;
$L__BB0_326:
	add.s32 	%r642, %r55, 7;
	setp.ge.s32 	%p250, %r642, %r210;
	@%p250 bra 	$L__BB0_328;
	shfl.sync.idx.b32	%r643|%p251, %r759, 0, 31, %r335;
$L__BB0_328:
	add.s32 	%r644, %r55, 8;
	setp.ge.s32 	%p252, %r644, %r210;
	@%p252 bra 	$L__BB0_330;
	shfl.sync.idx.b32	%r645|%p253, %r758, 0, 31, %r335;
$L__BB0_330:
	add.s32 	%r646, %r55, 9;
	setp.ge.s32 	%p254, %r646, %r210;
	@%p254 bra 	$L__BB0_332;
	shfl.sync.idx.b32	%r647|%p255, %r757, 0, 31, %r335;
$L__BB0_332:
	add.s32 	%r648, %r55, 10;
	setp.ge.s32 	%p256, %r648, %r210;
	@%p256 bra 	$L__BB0_334;
	shfl.sync.idx.b32	%r649|%p257, %r756, 0, 31, %r335;
$L__BB0_334:
	add.s32 	%r650, %r55, 11;
	setp.ge.s32 	%p258, %r650, %r210;
	@%p258 bra 	$L__BB0_336;
	shfl.sync.idx.b32	%r651|%p259, %r755, 0, 31, %r335;
$L__BB0_336:
	add.s32 	%r652, %r55, 12;
	setp.ge.s32 	%p260, %r652, %r210;
	@%p260 bra 	$L__BB0_338;
	shfl.sync.idx.b32	%r653|%p261, %r754, 0, 31, %r335;
$L__BB0_338:
	add.s32 	%r654, %r55, 13;
	setp.ge.s32 	%p262, %r654, %r210;
	@%p262 bra 	$L__BB0_340;
	shfl.sync.idx.b32	%r655|%p263, %r753, 0, 31, %r335;
$L__BB0_340:
	add.s32 	%r656, %r55, 14;
	setp.ge.s32 	%p264, %r656, %r210;
	@%p264 bra 	$L__BB0_342;
	shfl.sync.idx.b32	%r657|%p265, %r752, 0, 31, %r335;
$L__BB0_342:
	add.s32 	%r658, %r55, 15;
	setp.ge.s32 	%p266, %r658, %r210;
	@%p266 bra 	$L__BB0_344;
	shfl.sync.idx.b32	%r659|%p267, %r751, 0, 31, %r335;
$L__BB0_344:
	add.s32 	%r717, %r717, 1;
	setp.ne.s32 	%p294, %r717, %r38;
	@%p294 bra 	$L__BB0_48;
	add.f32 	%f826, %f808, 0f358637BD;
$L__BB0_346:
	setp.lt.s32 	%p295, %r211, 32;
	rcp.rn.f32 	%f135, %f826;
	@%p295 bra 	$L__BB0_387;
	mad.lo.s32 	%r194, %r211, %r4, %r5;
	add.s32 	%r685, %r7, -1;
	and.b32  	%r195, %r7, 7;
	setp.lt.u32 	%p296, %r685, 7;
	mov.b32 	%r776, 0;
	@%p296 bra 	$L__BB0_366;
	and.b32  	%r776, %r7, 67108856;
	mov.b32 	%r774, 0;
$L__BB0_349:
	.pragma "nounroll";
	shl.b32 	%r687, %r774, 5;
	or.b32  	%r198, %r687, %r3;
	setp.ge.s32 	%p297, %r198, %r211;
	mul.wide.u32 	%rd121, %r774, 4;
	add.s64 	%rd22, %rd6, %rd121;
	add.s32 	%r688, %r194, %r198;
	mul.wide.s32 	%rd122, %r688, 4;
	add.s64 	%rd23, %rd4, %rd122;
	@%p297 bra 	$L__BB0_351;
	ld.local.f32 	%f735, [%rd22];
	mul.f32 	%f736, %f135, %f735;
	st.global.f32 	[%rd23], %f736;
$L__BB0_351:
	add.s32 	%r689, %r198, 32;
	setp.ge.s32 	%p298, %r689, %r211;
	@%p298 bra 	$L__BB0_353;
	ld.local.f32 	%f737, [%rd22+4];
	mul.f32 	%f738, %f135, %f737;
	st.global.f32 	[%rd23+128], %f738;
$L__BB0_353:
	add.s32 	%r690, %r198, 64;
	setp.ge.s32 	%p299, %r690, %r211;
	@%p299 bra 	$L__BB0_355;
	ld.local.f32 	%f739, [%rd22+8];
	mul.f32 	%f740, %f135, %f739;
	st.global.f32 	[%rd23+256], %f740;
$L__BB0_355:
	add.s32 	%r691, %r198, 96;
	setp.ge.s32 	%p300, %r691, %r211;
	@%p300 bra 	$L__BB0_357;
	ld.local.f32 	%f741, [%rd22+12];
	mul.f32 	%f742, %f135, %f741;
	st.global.f32 	[%rd23+384], %f742;
$L__BB0_357:
	add.s32 	%r692, %r198, 128;
	setp.ge.s32 	%p301, %r692, %r211;
	@%p301 bra 	$L__BB0_359;
	ld.local.f32 	%f743, [%rd22+16];
	mul.f32 	%f744, %f135, %f743;
	st.global.f32 	[%rd23+512], %f744;
$L__BB0_359:
	add.s32 	%r693, %r198, 160;
	setp.ge.s32 	%p302, %r693, %r211;
	@%p302 bra 	$L__BB0_361;
	ld.local.f32 	%f745, [%rd22+20];
	mul.f32 	%f746, %f135, %f745;
	st.global.f32 	[%rd23+640], %f746;
$L__BB0_361:
	add.s32 	%r694, %r198, 192;
	setp.ge.s32 	%p303, %r694, %r211;
	@%p303 bra 	$L__BB0_363;
	ld.local.f32 	%f747, [%rd22+24];
	mul.f32 	%f748, %f135, %f747;
	st.global.f32 	[%rd23+768], %f748;
$L__BB0_363:
	add.s32 	%r695, %r198, 224;
	setp.ge.s32 	%p304, %r695, %r211;
	@%p304 bra 	$L__BB0_365;
	ld.local.f32 	%f749, [%rd22+28];
	mul.f32 	%f750, %f135, %f749;
	st.global.f32 	[%rd23+896], %f750;
$L__BB0_365:
	add.s32 	%r774, %r774, 8;
	setp.ne.s32 	%p305, %r774, %r776;
	@%p305 bra 	$L__BB0_349;
$L__BB0_366:
	setp.eq.s32 	%p306, %r195, 0;
	@%p306 bra 	$L__BB0_387;
	and.b32  	%r201, %r7, 3;
	setp.lt.u32 	%p307, %r195, 4;
	@%p307 bra 	$L__BB0_377;
	shl.b32 	%r696, %r776, 5;
	or.b32  	%r202, %r696, %r3;
	setp.ge.s32 	%p308, %r202, %r211;
	mul.wide.u32 	%rd123, %r776, 4;
	add.s64 	%rd24, %rd6, %rd123;
	add.s32 	%r697, %r194, %r202;
	mul.wide.s32 	%rd124, %r697, 4;
	add.s64 	%rd25, %rd4, %rd124;
	@%p308 bra 	$L__BB0_370;
	ld.local.f32 	%f751, [%rd24];
	mul.f32 	%f752, %f135, %f751;
	st.global.f32 	[%rd25], %f752;
$L__BB0_370:
	add.s32 	%r698, %r202, 32;
	setp.ge.s32 	%p309, %r698, %r211;
	@%p309 bra 	$L__BB0_372;
	ld.local.f32 	%f753, [%rd24+4];
	mul.f32 	%f754, %f135, %f753;
	st.global.f32 	[%rd25+128], %f754;
$L__BB0_372:
	add.s32 	%r699, %r202, 64;
	setp.ge.s32 	%p310, %r699, %r211;
	@%p310 bra 	$L__BB0_374;
	ld.local.f32 	%f755, [%rd24+8];
	mul.f32 	%f756, %f135, %f755;
	st.global.f32 	[%rd25+256], %f756;
$L__BB0_374:
	add.s32 	%r700, %r202, 96;
	setp.ge.s32 	%p311, %r700, %r211;
	@%p311 bra 	$L__BB0_376;
	ld.local.f32 	%f757, [%rd24+12];
	mul.f32 	%f758, %f135, %f757;
	st.global.f32 	[%rd25+384], %f758;
$L__BB0_376:
	add.s32 	%r776, %r776, 4;
$L__BB0_377:
	setp.eq.s32 	%p312, %r201, 0;
	@%p312 bra 	$L__BB0_387;
	setp.eq.s32 	%p313, %r201, 1;
	@%p313 bra 	$L__BB0_384;
	shl.b32 	%r701, %r776, 5;
	or.b32  	%r205, %r701, %r3;
	setp.ge.s32 	%p314, %r205, %r211;
	mul.wide.u32 	%rd125, %r776, 4;
	add.s64 	%rd26, %rd6, %rd125;
	add.s32 	%r702, %r194, %r205;
	mul.wide.s32 	%rd126, %r702, 4;
	add.s64 	%rd27, %rd4, %rd126;
	@%p314 bra 	$L__BB0_381;
	ld.local.f32 	%f759, [%rd26];
	mul.f32 	%f760, %f135, %f759;
	st.global.f32 	[%rd27], %f760;
$L__BB0_381:
	add.s32 	%r703, %r205, 32;
	setp.ge.s32 	%p315, %r703, %r211;
	@%p315 bra 	$L__BB0_383;
	ld.local.f32 	%f761, [%rd26+4];
	mul.f32 	%f762, %f135, %f761;
	st.global.f32 	[%rd27+128], %f762;
$L__BB0_383:
	add.s32 	%r776, %r776, 2;
$L__BB0_384:
	and.b32  	%r704, %r7, 1;
	setp.eq.b32 	%p316, %r704, 1;
	not.pred 	%p317, %p316;
	@%p317 bra 	$L__BB0_387;
	shl.b32 	%r705, %r776, 5;
	or.b32  	%r208, %r705, %r3;
	setp.ge.s32 	%p318, %r208, %r211;
	@%p318 bra 	$L__BB0_387;
	mul.wide.u32 	%rd127, %r776, 4;
	add.s64 	%rd128, %rd6, %rd127;
	ld.local.f32 	%f763, [%rd128];
	mul.f32 	%f764, %f135, %f763;
	add.s32 	%r706, %r194, %r208;
	mul.wide.s32 	%rd129, %r706, 4;
	add.s64 	%rd130, %rd4, %rd129;
	st.global.f32 	[%rd130], %f764;
$L__BB0_387:
	ret;

}


// ===== COMPILED SASS (sm_100) =====

	.target	sm_100

	.elftype	@"ET_EXEC"


//--------------------- .note.nv.tkinfo           --------------------------
	.section	.note.nv.tkinfo,"",@"SHT_NOTE"
	.sectionflags	@"SHF_NOTE_NV_TKINFO"
	.tkinfo
        /*0018*/ 	.word	0x00000002
        /*0030*/ 	.string	""
        /*0030*/ 	.string	"ptxas"
        /*0030*/ 	.string	"Cuda compilation tools, release 13.0, V13.0.88"
        /*0030*/ 	.string	"Build cuda_13.0.r13.0/compiler.36424714_0"
        /*0030*/ 	.string	"-arch sm_100 -m 64 "



//--------------------- .note.nv.cuinfo           --------------------------
	.section	.note.nv.cuinfo,"",@"SHT_NOTE"
	.sectionflags	@"SHF_NOTE_NV_CUINFO"
        /*0018*/ 	.short	0x0002
        /*001a*/ 	.short	0x0064
        /*001c*/ 	.short	0x0082
	.zero		2


//--------------------- .nv.info                  --------------------------
	.section	.nv.info,"",@"SHT_CUDA_INFO"
	.align	4


	//----- nvinfo : EIATTR_REGCOUNT
	.align		4
        /*0000*/ 	.byte	0x04, 0x2f
        /*0002*/ 	.short	(.L_1 - .L_0)
	.align		4
.L_0:
        /*0004*/ 	.word	index@(_Z21tiled_cross_attentionPKfS0_S0_Pfiiii)
        /*0008*/ 	.word	0x00000020


	//----- nvinfo : EIATTR_FRAME_SIZE
	.align		4
.L_1:
        /*000c*/ 	.byte	0x04, 0x11
        /*000e*/ 	.short	(.L_3 - .L_2)
	.align		4
.L_2:
        /*0010*/ 	.word	index@($__internal_2_$__cuda_sm3x_div_rn_noftz_f32_slowpath)
        /*0014*/ 	.word	0x00000140


	//----- nvinfo : EIATTR_FRAME_SIZE
	.align		4
.L_3:
        /*0018*/ 	.byte	0x04, 0x11
        /*001a*/ 	.short	(.L_5 - .L_4)
	.align		4
.L_4:
        /*001c*/ 	.word	index@($__internal_1_$__cuda_sm20_sqrt_rn_f32_slowpath)
        /*0020*/ 	.word	0x00000140


	//----- nvinfo : EIATTR_FRAME_SIZE
	.align		4
.L_5:
        /*0024*/ 	.byte	0x04, 0x11
        /*0026*/ 	.short	(.L_7 - .L_6)
	.align		4
.L_6:
        /*0028*/ 	.word	index@($__internal_0_$__cuda_sm20_rcp_rn_f32_slowpath)
        /*002c*/ 	.word	0x00000140


	//----- nvinfo : EIATTR_FRAME_SIZE
	.align		4
.L_7:
        /*0030*/ 	.byte	0x04, 0x11
        /*0032*/ 	.short	(.L_9 - .L_8)
	.align		4
.L_8:
        /*0034*/ 	.word	index@(_Z21tiled_cross_attentionPKfS0_S0_Pfiiii)
        /*0038*/ 	.word	0x00000140


	//----- nvinfo : EIATTR_MIN_STACK_SIZE
	.align		4
.L_9:
        /*003c*/ 	.byte	0x04, 0x12
        /*003e*/ 	.short	(.L_11 - .L_10)
	.align		4
.L_10:
        /*0040*/ 	.word	index@(_Z21tiled_cross_attentionPKfS0_S0_Pfiiii)
        /*0044*/ 	.word	0x00000140
.L_11:


//--------------------- .nv.compat                --------------------------
	.section	.nv.compat,"",@"SHT_CUDA_COMPAT_INFO"
	.align	4
        /*0000*/ 	.byte	0x02, 0x09, 0x00, 0x00, 0x02, 0x02, 0x01, 0x00, 0x02, 0x05, 0x05, 0x00, 0x03, 0x07, 0x01, 0x01
        /*0010*/ 	.byte	0x02, 0x03, 0x00, 0x00, 0x02, 0x06, 0x01, 0x00, 0x04, 0x0b, 0x08, 0x00, 0x01, 0x00, 0x00, 0x00
        /*0020*/ 	.byte	0x00, 0x00, 0x00, 0x00


//--------------------- .nv.info._Z21tiled_cross_attentionPKfS0_S0_Pfiiii --------------------------
	.section	.nv.info._Z21tiled_cross_attentionPKfS0_S0_Pfiiii,"",@"SHT_CUDA_INFO"
	.sectionflags	@""
	.align	4


	//----- nvinfo : EIATTR_CUDA_API_VERSION
	.align		4
        /*0000*/ 	.byte	0x04, 0x37
        /*0002*/ 	.short	(.L_13 - .L_12)
.L_12:
        /*0004*/ 	.word	0x00000082


	//----- nvinfo : EIATTR_KPARAM_INFO
	.align		4
.L_13:
        /*0008*/ 	.byte	0x04, 0x17
        /*000a*/ 	.short	(.L_15 - .L_14)
.L_14:
        /*000c*/ 	.word	0x00000000
        /*0010*/ 	.short	0x0007
        /*0012*/ 	.short	0x002c
        /*0014*/ 	.byte	0x00, 0xf0, 0x11, 0x00


	//----- nvinfo : EIATTR_KPARAM_INFO
	.align		4
.L_15:
        /*0018*/ 	.byte	0x04, 0x17
        /*001a*/ 	.short	(.L_17 - .L_16)
.L_16:
        /*001c*/ 	.word	0x00000000
        /*0020*/ 	.short	0x0006
        /*0022*/ 	.short	0x0028
        /*0024*/ 	.byte	0x00, 0xf0, 0x11, 0x00


	//----- nvinfo : EIATTR_KPARAM_INFO
	.align		4
.L_17:
        /*0028*/ 	.byte	0x04, 0x17
        /*002a*/ 	.short	(.L_19 - .L_18)
.L_18:
        /*002c*/ 	.word	0x00000000
        /*0030*/ 	.short	0x0005
        /*0032*/ 	.short	0x0024
        /*0034*/ 	.byte	0x00, 0xf0, 0x11, 0x00


	//----- nvinfo : EIATTR_KPARAM_INFO
	.align		4
.L_19:
        /*0038*/ 	.byte	0x04, 0x17
        /*003a*/ 	.short	(.L_21 - .L_20)
.L_20:
        /*003c*/ 	.word	0x00000000
        /*0040*/ 	.short	0x0004
        /*0042*/ 	.short	0x0020
        /*0044*/ 	.byte	0x00, 0xf0, 0x11, 0x00


	//----- nvinfo : EIATTR_KPARAM_INFO
	.align		4
.L_21:
        /*0048*/ 	.byte	0x04, 0x17
        /*004a*/ 	.short	(.L_23 - .L_22)
.L_22:
        /*004c*/ 	.word	0x00000000
        /*0050*/ 	.short	0x0003
        /*0052*/ 	.short	0x0018
        /*0054*/ 	.byte	0x00, 0xf5, 0x21, 0x00


	//----- nvinfo : EIATTR_KPARAM_INFO
	.align		4
.L_23:
        /*0058*/ 	.byte	0x04, 0x17
        /*005a*/ 	.short	(.L_25 - .L_24)
.L_24:
        /*005c*/ 	.word	0x00000000
        /*0060*/ 	.short	0x0002
        /*0062*/ 	.short	0x0010
        /*0064*/ 	.byte	0x00, 0xf5, 0x21, 0x00


	//----- nvinfo : EIATTR_KPARAM_INFO
	.align		4
.L_25:
        /*0068*/ 	.byte	0x04, 0x17
        /*006a*/ 	.short	(.L_27 - .L_26)
.L_26:
        /*006c*/ 	.word	0x00000000
        /*0070*/ 	.short	0x0001
        /*0072*/ 	.short	0x0008
        /*0074*/ 	.byte	0x00, 0xf5, 0x21, 0x00


	//----- nvinfo : EIATTR_KPARAM_INFO
	.align		4
.L_27:
        /*0078*/ 	.byte	0x04, 0x17
        /*007a*/ 	.short	(.L_29 - .L_28)
.L_28:
        /*007c*/ 	.word	0x00000000
        /*0080*/ 	.short	0x0000
        /*0082*/ 	.short	0x0000
        /*0084*/ 	.byte	0x00, 0xf5, 0x21, 0x00


	//----- nvinfo : EIATTR_SPARSE_MMA_MASK
	.align		4
.L_29:
        /*0088*/ 	.byte	0x03, 0x50
        /*008a*/ 	.short	0x0000


	//----- nvinfo : EIATTR_MAXREG_COUNT
	.align		4
        /*008c*/ 	.byte	0x03, 0x1b
        /*008e*/ 	.short	0x00ff


	//----- nvinfo : EIATTR_NUM_BARRIERS
	.align		4
        /*0090*/ 	.byte	0x02, 0x4c
        /*0092*/ 	.byte	0x01
	.zero		1


	//----- nvinfo : EIATTR_MERCURY_ISA_VERSION
	.align		4
        /*0094*/ 	.byte	0x03, 0x5f
        /*0096*/ 	.short	0x0101


	//----- nvinfo : EIATTR_COOP_GROUP_MASK_REGIDS
	.align		4
        /*0098*/ 	.byte	0x04, 0x29
        /*009a*/ 	.short	(.L_31 - .L_30)


	//   ....[0]....
.L_30:
        /*009c*/ 	.word	0x05000013


	//   ....[1]....
        /*00a0*/ 	.word	0x05000013


	//   ....[2]....
        /*00a4*/ 	.word	0x05000013


	//   ....[3]....
        /*00a8*/ 	.word	0x05000013


	//   ....[4]....
        /*00ac*/ 	.word	0x05000013


	//   ....[5]....
        /*00b0*/ 	.word	0x05000013


	//   ....[6]....
        /*00b4*/ 	.word	0x05000013


	//   ....[7]....
        /*00b8*/ 	.word	0x05000013


	//   ....[8]....
        /*00bc*/ 	.word	0x05000013


	//   ....[9]....
        /*00c0*/ 	.word	0x05000013


	//   ....[10]....
        /*00c4*/ 	.word	0x05000013


	//----- nvinfo : EIATTR_COOP_GROUP_INSTR_OFFSETS
	.align		4
.L_31:
        /*00c8*/ 	.byte	0x04, 0x28
        /*00ca*/ 	.short	(.L_33 - .L_32)


	//   ....[0]....
.L_32:
        /*00cc*/ 	.word	0x00003050


	//   ....[1]....
        /*00d0*/ 	.word	0x00003090


	//   ....[2]....
        /*00d4*/ 	.word	0x000030b0


	//   ....[3]....
        /*00d8*/ 	.word	0x000030d0


	//   ....[4]....
        /*00dc*/ 	.word	0x000030f0


	//   ....[5]....
        /*00e0*/ 	.word	0x00005a40


	//   ....[6]....
        /*00e4*/ 	.word	0x00005b70


	//   ....[7]....
        /*00e8*/ 	.word	0x00005b80


	//   ....[8]....
        /*00ec*/ 	.word	0x00005b90


	//   ....[9]....
        /*00f0*/ 	.word	0x00007360


	//   ....[10]....
        /*00f4*/ 	.word	0x00007460


	//----- nvinfo : EIATTR_VRC_CTA_INIT_COUNT
	.align		4
.L_33:
        /*00f8*/ 	.byte	0x02, 0x4a
	.zero		1
	.zero		1


	//----- nvinfo : EIATTR_EXIT_INSTR_OFFSETS
	.align		4
        /*00fc*/ 	.byte	0x04, 0x1c
        /*00fe*/ 	.short	(.L_35 - .L_34)


	//   ....[0]....
.L_34:
        /*0100*/ 	.word	0x000000c0


	//   ....[1]....
        /*0104*/ 	.word	0x00007fa0


	//   ....[2]....
        /*0108*/ 	.word	0x00008360


	//   ....[3]....
        /*010c*/ 	.word	0x00008540


	//   ....[4]....
        /*0110*/ 	.word	0x00008690


	//   ....[5]....
        /*0114*/ 	.word	0x000086c0


	//   ....[6]....
        /*0118*/ 	.word	0x00008740


	//----- nvinfo : EIATTR_CRS_STACK_SIZE
	.align		4
.L_35:
        /*011c*/ 	.byte	0x04, 0x1e
        /*011e*/ 	.short	(.L_37 - .L_36)
.L_36:
        /*0120*/ 	.word	0x00000000


	//----- nvinfo : EIATTR_CBANK_PARAM_SIZE
	.align		4
.L_37:
        /*0124*/ 	.byte	0x03, 0x19
        /*0126*/ 	.short	0x0030


	//----- nvinfo : EIATTR_PARAM_CBANK
	.align		4
        /*0128*/ 	.byte	0x04, 0x0a
        /*012a*/ 	.short	(.L_39 - .L_38)
	.align		4
.L_38:
        /*012c*/ 	.word	index@(.nv.constant0._Z21tiled_cross_attentionPKfS0_S0_Pfiiii)
        /*0130*/ 	.short	0x0380
        /*0132*/ 	.short	0x0030


	//----- nvinfo : EIATTR_SW_WAR
	.align		4
.L_39:
        /*0134*/ 	.byte	0x04, 0x36
        /*0136*/ 	.short	(.L_41 - .L_40)
.L_40:
        /*0138*/ 	.word	0x00000008
.L_41:


//--------------------- .nv.callgraph             --------------------------
	.section	.nv.callgraph,"",@"SHT_CUDA_CALLGRAPH"
	.align	4
	.sectionentsize	8
	.align		4
        /*0000*/ 	.word	0x00000000
	.align		4
        /*0004*/ 	.word	0xffffffff
	.align		4
        /*0008*/ 	.word	0x00000000
	.align		4
        /*000c*/ 	.word	0xfffffffe
	.align		4
        /*0010*/ 	.word	0x00000000
	.align		4
        /*0014*/ 	.word	0xfffffffd
	.align		4
        /*0018*/ 	.word	0x00000000
	.align		4
        /*001c*/ 	.word	0xfffffffc


//--------------------- .text._Z21tiled_cross_attentionPKfS0_S0_Pfiiii --------------------------
	.section	.text._Z21tiled_cross_attentionPKfS0_S0_Pfiiii,"ax",@progbits
	.align	128
        .global         _Z21tiled_cross_attentionPKfS0_S0_Pfiiii
        .type           _Z21tiled_cross_attentionPKfS0_S0_Pfiiii,@function
        .size           _Z21tiled_cross_attentionPKfS0_S0_Pfiiii,(.L_x_198 - _Z21tiled_cross_attentionPKfS0_S0_Pfiiii)
        .other          _Z21tiled_cross_attentionPKfS0_S0_Pfiiii,@"STO_CUDA_ENTRY STV_DEFAULT"
_Z21tiled_cross_attentionPKfS0_S0_Pfiiii:
.text._Z21tiled_cross_attentionPKfS0_S0_Pfiiii:
[----:B------:R-:W0:Y:S01]  /*0000*/  LDC R1, c[0x0][0x37c] ;  /* 0x0000df00ff017b82 */ /* 0x000e220000000800 */
[----:B------:R-:W1:Y:S07]  /*0010*/  S2R R23, SR_TID.X ;  /* 0x0000000000177919 */ /* 0x000e6e0000002100 */
[----:B------:R-:W2:Y:S01]  /*0020*/  LDC.64 R24, c[0x0][0x3a0] ;  /* 0x0000e800ff187b82 */ /* 0x000ea20000000a00 */
[----:B0-----:R-:W-:Y:S01]  /*0030*/  IADD3 R1, PT, PT, R1, -0x140, RZ ;  /* 0xfffffec001017810 */ /* 0x001fe20007ffe0ff */
[----:B------:R-:W0:Y:S03]  /*0040*/  S2R R3, SR_CTAID.X ;  /* 0x0000000000037919 */ /* 0x000e260000002500 */
[----:B------:R-:W-:-:S03]  /*0050*/  R2UR UR6, R1 ;  /* 0x00000000010672ca */ /* 0x000fc600000e0000 */
[----:B------:R-:W3:Y:S01]  /*0060*/  S2UR UR5, SR_CTAID.Y ;  /* 0x00000000000579c3 */ /* 0x000ee20000002600 */
[----:B-1----:R-:W-:-:S05]  /*0070*/  SHF.R.U32.HI R26, RZ, 0x5, R23 ;  /* 0x00000005ff1a7819 */ /* 0x002fca0000011617 */
[----:B0-----:R-:W-:-:S05]  /*0080*/  IMAD R26, R3, 0x4, R26 ;  /* 0x00000004031a7824 */ /* 0x001fca00078e021a */
[----:B--2---:R-:W-:-:S04]  /*0090*/  ISETP.GE.AND P0, PT, R26, R25, PT ;  /* 0x000000191a00720c */ /* 0x004fc80003f06270 */
[----:B---3--:R-:W-:-:S04]  /*00a0*/  ISETP.LE.OR P0, PT, R24, UR5, P0 ;  /* 0x0000000518007c0c */ /* 0x008fc80008703670 */
[----:B------:R-:W-:-:S13]  /*00b0*/  ISETP.GT.U32.OR P0, PT, R23, 0x7f, P0 ;  /* 0x0000007f1700780c */ /* 0x000fda0000704470 */
[----:B------:R-:W-:Y:S05]  /*00c0*/  @P0 EXIT ;  /* 0x000000000000094d */ /* 0x000fea0003800000 */
[----:B------:R-:W0:Y:S01]  /*00d0*/  LDCU.64 UR8, c[0x0][0x3a8] ;  /* 0x00007500ff0877ac */ /* 0x000e220008000a00 */
[----:B------:R-:W-:Y:S01]  /*00e0*/  IMAD R25, R25, UR5, RZ ;  /* 0x0000000519197c24 */ /* 0x000fe2000f8e02ff */
[----:B------:R-:W-:Y:S01]  /*00f0*/  LOP3.LUT R27, R23, 0x1f, RZ, 0xc0, !PT ;  /* 0x0000001f171b7812 */ /* 0x000fe200078ec0ff */
[----:B------:R-:W1:Y:S01]  /*0100*/  LDCU.64 UR10, c[0x0][0x358] ;  /* 0x00006b00ff0a77ac */ /* 0x000e620008000a00 */
[----:B------:R-:W-:Y:S02]  /*0110*/  UIADD3 UR6, UPT, UPT, UR6, 0x60, URZ ;  /* 0x0000006006067890 */ /* 0x000fe4000fffe0ff */
[----:B0-----:R-:W-:Y:S02]  /*0120*/  UISETP.GE.AND UP0, UPT, UR9, 0x20, UPT ;  /* 0x000000200900788c */ /* 0x001fe4000bf06270 */
[----:B------:R-:W-:Y:S01]  /*0130*/  IMAD R25, R25, UR9, RZ ;  /* 0x0000000919197c24 */ /* 0x000fe2000f8e02ff */
[----:B------:R-:W-:Y:S02]  /*0140*/  USHF.R.S32.HI UR4, URZ, 0x1f, UR9 ;  /* 0x0000001fff047899 */ /* 0x000fe40008011409 */
[----:B------:R-:W-:-:S02]  /*0150*/  UIMAD UR8, UR5, UR8, URZ ;  /* 0x00000008050872a4 */ /* 0x000fc4000f8e02ff */
[----:B------:R-:W-:Y:S02]  /*0160*/  ULEA.HI UR4, UR4, UR9, URZ, 0x5 ;  /* 0x0000000904047291 */ /* 0x000fe4000f8f28ff */
[----:B------:R-:W-:Y:S02]  /*0170*/  UIMAD UR8, UR8, UR9, URZ ;  /* 0x00000009080872a4 */ /* 0x000fe4000f8e02ff */
[----:B------:R-:W-:Y:S01]  /*0180*/  USHF.R.S32.HI UR7, URZ, 0x5, UR4 ;  /* 0x00000005ff077899 */ /* 0x000fe20008011404 */
[----:B-1----:R-:W-:Y:S11]  /*0190*/  BRA.U !UP0, `(.L_x_0) ;  /* 0x0000000908a47547 */ /* 0x002ff6000b800000 */
[----:B------:R-:W-:Y:S01]  /*01a0*/  UIADD3 UR4, UPT, UPT, UR7, -0x1, URZ ;  /* 0xffffffff07047890 */ /* 0x000fe2000fffe0ff */
[----:B------:R-:W-:Y:S01]  /*01b0*/  HFMA2 R0, -RZ, RZ, 0, 0 ;  /* 0x00000000ff007431 */ /* 0x000fe200000001ff */
[----:B------:R-:W-:Y:S01]  /*01c0*/  ULOP3.LUT UR12, UR7, 0x7, URZ, 0xc0, !UPT ;  /* 0x00000007070c7892 */ /* 0x000fe2000f8ec0ff */
[----:B------:R-:W-:Y:S01]  /*01d0*/  IMAD R2, R26, UR9, R25 ;  /* 0x000000091a027c24 */ /* 0x000fe2000f8e0219 */
[----:B------:R-:W-:Y:S02]  /*01e0*/  UISETP.GE.U32.AND UP1, UPT, UR4, 0x7, UPT ;  /* 0x000000070400788c */ /* 0x000fe4000bf26070 */
[----:B------:R-:W-:-:S07]  /*01f0*/  UISETP.NE.AND UP0, UPT, UR12, URZ, UPT ;  /* 0x000000ff0c00728c */ /* 0x000fce000bf05270 */
[----:B------:R-:W-:Y:S05]  /*0200*/  BRA.U !UP1, `(.L_x_1) ;  /* 0x0000000109cc7547 */ /* 0x000fea000b800000 */
[----:B------:R-:W0:Y:S01]  /*0210*/  LDC.64 R4, c[0x0][0x380] ;  /* 0x0000e000ff047b82 */ /* 0x000e220000000a00 */
[----:B------:R-:W-:Y:S01]  /*0220*/  ULOP3.LUT UR5, UR7, 0x3fffff8, URZ, 0xc0, !UPT ;  /* 0x03fffff807057892 */ /* 0x000fe2000f8ec0ff */
[----:B------:R-:W-:Y:S01]  /*0230*/  IMAD.MOV.U32 R8, RZ, RZ, RZ ;  /* 0x000000ffff087224 */ /* 0x000fe200078e00ff */
[----:B------:R-:W1:Y:S04]  /*0240*/  LDCU UR9, c[0x0][0x3ac] ;  /* 0x00007580ff0977ac */ /* 0x000e680008000800 */
[----:B------:R-:W-:-:S07]  /*0250*/  MOV R0, UR5 ;  /* 0x0000000500007c02 */ /* 0x000fce0008000f00 */
.L_x_2:
[----:B------:R-:W-:-:S04]  /*0260*/  IMAD R13, R8, 0x20, R27 ;  /* 0x00000020080d7824 */ /* 0x000fc800078e021b */
[----:B------:R-:W-:Y:S01]  /*0270*/  IMAD.IADD R7, R2, 0x1, R13 ;  /* 0x0000000102077824 */ /* 0x000fe200078e020d */
[----:B0-----:R-:W-:-:S03]  /*0280*/  IADD3 R3, PT, PT, R13, 0x20, RZ ;  /* 0x000000200d037810 */ /* 0x001fc60007ffe0ff */
[----:B0-----:R-:W-:Y:S01]  /*0290*/  IMAD.WIDE R6, R7, 0x4, R4 ;  /* 0x0000000407067825 */ /* 0x001fe200078e0204 */
[----:B-1----:R-:W-:-:S13]  /*02a0*/  ISETP.GE.AND P6, PT, R3, UR9, PT ;  /* 0x0000000903007c0c */ /* 0x002fda000bfc6270 */
[----:B------:R-:W2:Y:S01]  /*02b0*/  @!P6 LDG.E R12, desc[UR10][R6.64+0x80] ;  /* 0x0000800a060ce981 */ /* 0x000ea2000c1e1900 */
[C---:B------:R-:W-:Y:S01]  /*02c0*/  VIADD R9, R13.reuse, 0x60 ;  /* 0x000000600d097836 */ /* 0x040fe20000000000 */
[C---:B------:R-:W-:Y:S01]  /*02d0*/  IADD3 R3, PT, PT, R13.reuse, 0x40, RZ ;  /* 0x000000400d037810 */ /* 0x040fe20007ffe0ff */
[C---:B------:R-:W-:Y:S01]  /*02e0*/  VIADD R10, R13.reuse, 0xa0 ;  /* 0x000000a00d0a7836 */ /* 0x040fe20000000000 */
[C---:B------:R-:W-:Y:S01]  /*02f0*/  ISETP.GE.AND P0, PT, R13.reuse, UR9, PT ;  /* 0x000000090d007c0c */ /* 0x040fe2000bf06270 */
[----:B------:R-:W-:Y:S01]  /*0300*/  VIADD R11, R13, 0xc0 ;  /* 0x000000c00d0b7836 */ /* 0x000fe20000000000 */
[----:B------:R-:W-:Y:S02]  /*0310*/  ISETP.GE.AND P4, PT, R9, UR9, PT ;  /* 0x0000000909007c0c */ /* 0x000fe4000bf86270 */
[----:B------:R-:W-:Y:S02]  /*0320*/  IADD3 R9, PT, PT, R13, 0x80, RZ ;  /* 0x000000800d097810 */ /* 0x000fe40007ffe0ff */
[----:B------:R-:W-:-:S02]  /*0330*/  ISETP.GE.AND P5, PT, R3, UR9, PT ;  /* 0x0000000903007c0c */ /* 0x000fc4000bfa6270 */
[----:B------:R-:W-:Y:S02]  /*0340*/  LEA R3, R8, R1, 0x2 ;  /* 0x0000000108037211 */ /* 0x000fe400078e10ff */
[----:B------:R-:W-:Y:S02]  /*0350*/  ISETP.GE.AND P3, PT, R9, UR9, PT ;  /* 0x0000000909007c0c */ /* 0x000fe4000bf66270 */
[----:B------:R-:W-:Y:S01]  /*0360*/  IADD3 R9, PT, PT, R13, 0xe0, RZ ;  /* 0x000000e00d097810 */ /* 0x000fe20007ffe0ff */
[----:B------:R3:W-:Y:S01]  /*0370*/  @P6 STL [R3+0x4], RZ ;  /* 0x000004ff03006387 */ /* 0x0007e20000100800 */
[----:B------:R-:W-:Y:S02]  /*0380*/  ISETP.GE.AND P2, PT, R10, UR9, PT ;  /* 0x000000090a007c0c */ /* 0x000fe4000bf46270 */
[----:B------:R-:W-:Y:S01]  /*0390*/  ISETP.GE.AND P1, PT, R11, UR9, PT ;  /* 0x000000090b007c0c */ /* 0x000fe2000bf26270 */
[----:B------:R-:W4:Y:S04]  /*03a0*/  @!P4 LDG.E R16, desc[UR10][R6.64+0x180] ;  /* 0x0001800a0610c981 */ /* 0x000f28000c1e1900 */
[----:B------:R-:W5:Y:S04]  /*03b0*/  @!P5 LDG.E R14, desc[UR10][R6.64+0x100] ;  /* 0x0001000a060ed981 */ /* 0x000f68000c1e1900 */
[----:B------:R-:W3:Y:S04]  /*03c0*/  @!P3 LDG.E R18, desc[UR10][R6.64+0x200] ;  /* 0x0002000a0612b981 */ /* 0x000ee8000c1e1900 */
[----:B------:R-:W3:Y:S04]  /*03d0*/  @!P2 LDG.E R20, desc[UR10][R6.64+0x280] ;  /* 0x0002800a0614a981 */ /* 0x000ee8000c1e1900 */
[----:B------:R-:W3:Y:S04]  /*03e0*/  @!P1 LDG.E R22, desc[UR10][R6.64+0x300] ;  /* 0x0003000a06169981 */ /* 0x000ee8000c1e1900 */
[----:B------:R-:W3:Y:S04]  /*03f0*/  @!P0 LDG.E R10, desc[UR10][R6.64] ;  /* 0x0000000a060a8981 */ /* 0x000ee8000c1e1900 */
[----:B--2---:R2:W-:Y:S01]  /*0400*/  @!P6 STL [R3+0x4], R12 ;  /* 0x0000040c0300e387 */ /* 0x0045e20000100800 */
[----:B------:R-:W-:-:S13]  /*0410*/  ISETP.GE.AND P6, PT, R9, UR9, PT ;  /* 0x0000000909007c0c */ /* 0x000fda000bfc6270 */
[----:B------:R-:W2:Y:S01]  /*0420*/  @!P6 LDG.E R24, desc[UR10][R6.64+0x380] ;  /* 0x0003800a0618e981 */ /* 0x000ea2000c1e1900 */
[----:B------:R-:W-:-:S03]  /*0430*/  VIADD R8, R8, 0x8 ;  /* 0x0000000808087836 */ /* 0x000fc60000000000 */
[----:B------:R0:W-:Y:S04]  /*0440*/  @P5 STL [R3+0x8], RZ ;  /* 0x000008ff03005387 */ /* 0x0001e80000100800 */
[----:B------:R0:W-:Y:S04]  /*0450*/  @P4 STL [R3+0xc], RZ ;  /* 0x00000cff03004387 */ /* 0x0001e80000100800 */
[----:B------:R0:W-:Y:S04]  /*0460*/  @P3 STL [R3+0x10], RZ ;  /* 0x000010ff03003387 */ /* 0x0001e80000100800 */
[----:B------:R0:W-:Y:S04]  /*0470*/  @P2 STL [R3+0x14], RZ ;  /* 0x000014ff03002387 */ /* 0x0001e80000100800 */
[----:B------:R0:W-:Y:S04]  /*0480*/  @P1 STL [R3+0x18], RZ ;  /* 0x000018ff03001387 */ /* 0x0001e80000100800 */
[----:B------:R0:W-:Y:S04]  /*0490*/  @P6 STL [R3+0x1c], RZ ;  /* 0x00001cff03006387 */ /* 0x0001e80000100800 */
[----:B-----5:R0:W-:Y:S04]  /*04a0*/  @!P5 STL [R3+0x8], R14 ;  /* 0x0000080e0300d387 */ /* 0x0201e80000100800 */
[----:B----4-:R0:W-:Y:S04]  /*04b0*/  @!P4 STL [R3+0xc], R16 ;  /* 0x00000c100300c387 */ /* 0x0101e80000100800 */
[----:B---3--:R0:W-:Y:S04]  /*04c0*/  @!P3 STL [R3+0x10], R18 ;  /* 0x000010120300b387 */ /* 0x0081e80000100800 */
[----:B------:R0:W-:Y:S04]  /*04d0*/  @!P2 STL [R3+0x14], R20 ;  /* 0x000014140300a387 */ /* 0x0001e80000100800 */
[----:B------:R0:W-:Y:S04]  /*04e0*/  @!P1 STL [R3+0x18], R22 ;  /* 0x0000181603009387 */ /* 0x0001e80000100800 */
[----:B------:R0:W-:Y:S04]  /*04f0*/  @!P0 STL [R3], R10 ;  /* 0x0000000a03008387 */ /* 0x0001e80000100800 */
[----:B------:R0:W-:Y:S01]  /*0500*/  @P0 STL [R3], RZ ;  /* 0x000000ff03000387 */ /* 0x0001e20000100800 */
[----:B------:R-:W-:-:S03]  /*0510*/  ISETP.NE.AND P0, PT, R8, R0, PT ;  /* 0x000000000800720c */ /* 0x000fc60003f05270 */
[----:B--2---:R0:W-:Y:S10]  /*0520*/  @!P6 STL [R3+0x1c], R24 ;  /* 0x00001c180300e387 */ /* 0x0041f40000100800 */
[----:B------:R-:W-:Y:S05]  /*0530*/  @P0 BRA `(.L_x_2) ;  /* 0xfffffffc00480947 */ /* 0x000fea000383ffff */
.L_x_1:
[----:B------:R-:W-:Y:S05]  /*0540*/  BRA.U !UP0, `(.L_x_3) ;  /* 0x0000000108fc7547 */ /* 0x000fea000b800000 */
[----:B------:R-:W-:Y:S02]  /*0550*/  UISETP.GE.U32.AND UP1, UPT, UR12, 0x4, UPT ;  /* 0x000000040c00788c */ /* 0x000fe4000bf26070 */
[----:B------:R-:W-:-:S04]  /*0560*/  ULOP3.LUT UR5, UR7, 0x3, URZ, 0xc0, !UPT ;  /* 0x0000000307057892 */ /* 0x000fc8000f8ec0ff */
[----:B------:R-:W-:-:S03]  /*0570*/  UISETP.NE.AND UP2, UPT, UR5, URZ, UPT ;  /* 0x000000ff0500728c */ /* 0x000fc6000bf45270 */
[----:B------:R-:W-:Y:S08]  /*0580*/  BRA.U !UP1, `(.L_x_4) ;  /* 0x0000000109647547 */ /* 0x000ff0000b800000 */
[----:B------:R-:W1:Y:S01]  /*0590*/  LDC.64 R4, c[0x0][0x380] ;  /* 0x0000e000ff047b82 */ /* 0x000e620000000a00 */
[----:B0-----:R-:W-:-:S04]  /*05a0*/  LEA R3, R0, R27, 0x5 ;  /* 0x0000001b00037211 */ /* 0x001fc800078e28ff */
[C---:B------:R-:W-:Y:S01]  /*05b0*/  IADD3 R7, PT, PT, R3.reuse, 0x40, RZ ;  /* 0x0000004003077810 */ /* 0x040fe20007ffe0ff */
[C---:B------:R-:W-:Y:S01]  /*05c0*/  VIADD R6, R3.reuse, 0x20 ;  /* 0x0000002003067836 */ /* 0x040fe20000000000 */
[----:B------:R-:W-:Y:S02]  /*05d0*/  ISETP.GE.AND P0, PT, R3, UR9, PT ;  /* 0x0000000903007c0c */ /* 0x000fe4000bf06270 */
[----:B------:R-:W-:Y:S02]  /*05e0*/  ISETP.GE.AND P2, PT, R7, UR9, PT ;  /* 0x0000000907007c0c */ /* 0x000fe4000bf46270 */
[----:B------:R-:W-:Y:S01]  /*05f0*/  ISETP.GE.AND P1, PT, R6, UR9, PT ;  /* 0x0000000906007c0c */ /* 0x000fe2000bf26270 */
[----:B------:R-:W-:Y:S01]  /*0600*/  VIADD R6, R3, 0x60 ;  /* 0x0000006003067836 */ /* 0x000fe20000000000 */
[----:B------:R-:W-:-:S04]  /*0610*/  IADD3 R3, PT, PT, R2, R3, RZ ;  /* 0x0000000302037210 */ /* 0x000fc80007ffe0ff */
[----:B------:R-:W-:Y:S01]  /*0620*/  ISETP.GE.AND P3, PT, R6, UR9, PT ;  /* 0x0000000906007c0c */ /* 0x000fe2000bf66270 */
[----:B-1----:R-:W-:-:S05]  /*0630*/  IMAD.WIDE R4, R3, 0x4, R4 ;  /* 0x0000000403047825 */ /* 0x002fca00078e0204 */
[----:B------:R-:W2:Y:S04]  /*0640*/  @!P0 LDG.E R6, desc[UR10][R4.64] ;  /* 0x0000000a04068981 */ /* 0x000ea8000c1e1900 */
[----:B------:R-:W3:Y:S04]  /*0650*/  @!P1 LDG.E R8, desc[UR10][R4.64+0x80] ;  /* 0x0000800a04089981 */ /* 0x000ee8000c1e1900 */
[----:B------:R-:W4:Y:S04]  /*0660*/  @!P2 LDG.E R10, desc[UR10][R4.64+0x100] ;  /* 0x0001000a040aa981 */ /* 0x000f28000c1e1900 */
[----:B------:R-:W5:Y:S01]  /*0670*/  @!P3 LDG.E R12, desc[UR10][R4.64+0x180] ;  /* 0x0001800a040cb981 */ /* 0x000f62000c1e1900 */
[C---:B------:R-:W-:Y:S01]  /*0680*/  IMAD R3, R0.reuse, 0x4, R1 ;  /* 0x0000000400037824 */ /* 0x040fe200078e0201 */
[----:B------:R-:W-:-:S04]  /*0690*/  IADD3 R0, PT, PT, R0, 0x4, RZ ;  /* 0x0000000400007810 */ /* 0x000fc80007ffe0ff */
[----:B------:R1:W-:Y:S04]  /*06a0*/  @P0 STL [R3], RZ ;  /* 0x000000ff03000387 */ /* 0x0003e80000100800 */
[----:B------:R1:W-:Y:S04]  /*06b0*/  @P1 STL [R3+0x4], RZ ;  /* 0x000004ff03001387 */ /* 0x0003e80000100800 */
[----:B------:R1:W-:Y:S04]  /*06c0*/  @P2 STL [R3+0x8], RZ ;  /* 0x000008ff03002387 */ /* 0x0003e80000100800 */
[----:B------:R1:W-:Y:S04]  /*06d0*/  @P3 STL [R3+0xc], RZ ;  /* 0x00000cff03003387 */ /* 0x0003e80000100800 */
[----:B--2---:R1:W-:Y:S04]  /*06e0*/  @!P0 STL [R3], R6 ;  /* 0x0000000603008387 */ /* 0x0043e80000100800 */
[----:B---3--:R1:W-:Y:S04]  /*06f0*/  @!P1 STL [R3+0x4], R8 ;  /* 0x0000040803009387 */ /* 0x0083e80000100800 */
[----:B----4-:R1:W-:Y:S04]  /*0700*/  @!P2 STL [R3+0x8], R10 ;  /* 0x0000080a0300a387 */ /* 0x0103e80000100800 */
[----:B-----5:R1:W-:Y:S02]  /*0710*/  @!P3 STL [R3+0xc], R12 ;  /* 0x00000c0c0300b387 */ /* 0x0203e40000100800 */
.L_x_4:
[----:B------:R-:W-:Y:S05]  /*0720*/  BRA.U !UP2, `(.L_x_3) ;  /* 0x000000010a847547 */ /* 0x000fea000b800000 */
[----:B------:R-:W-:Y:S02]  /*0730*/  UISETP.NE.AND UP1, UPT, UR5, 0x1, UPT ;  /* 0x000000010500788c */ /* 0x000fe4000bf25270 */
[----:B------:R-:W-:-:S04]  /*0740*/  ULOP3.LUT UR13, UR7, 0x1, URZ, 0xc0, !UPT ;  /* 0x00000001070d7892 */ /* 0x000fc8000f8ec0ff */
[----:B------:R-:W-:-:S03]  /*0750*/  UISETP.NE.U32.AND UP2, UPT, UR13, 0x1, UPT ;  /* 0x000000010d00788c */ /* 0x000fc6000bf45070 */
[----:B------:R-:W-:Y:S08]  /*0760*/  BRA.U !UP1, `(.L_x_5) ;  /* 0x00000001093c7547 */ /* 0x000ff0000b800000 */
[----:B------:R-:W2:Y:S01]  /*0770*/  LDC.64 R4, c[0x0][0x380] ;  /* 0x0000e000ff047b82 */ /* 0x000ea20000000a00 */
[----:B01----:R-:W-:-:S05]  /*0780*/  IMAD R3, R0, 0x20, R27 ;  /* 0x0000002000037824 */ /* 0x003fca00078e021b */
[C---:B------:R-:W-:Y:S02]  /*0790*/  IADD3 R6, PT, PT, R3.reuse, 0x20, RZ ;  /* 0x0000002003067810 */ /* 0x040fe40007ffe0ff */
[----:B------:R-:W-:Y:S01]  /*07a0*/  ISETP.GE.AND P0, PT, R3, UR9, PT ;  /* 0x0000000903007c0c */ /* 0x000fe2000bf06270 */
[----:B------:R-:W-:Y:S01]  /*07b0*/  IMAD.IADD R3, R2, 0x1, R3 ;  /* 0x0000000102037824 */ /* 0x000fe200078e0203 */
[----:B------:R-:W-:-:S03]  /*07c0*/  ISETP.GE.AND P1, PT, R6, UR9, PT ;  /* 0x0000000906007c0c */ /* 0x000fc6000bf26270 */
[----:B--2---:R-:W-:-:S08]  /*07d0*/  IMAD.WIDE R4, R3, 0x4, R4 ;  /* 0x0000000403047825 */ /* 0x004fd000078e0204 */
[----:B------:R-:W2:Y:S04]  /*07e0*/  @!P0 LDG.E R3, desc[UR10][R4.64] ;  /* 0x0000000a04038981 */ /* 0x000ea8000c1e1900 */
[----:B------:R-:W3:Y:S01]  /*07f0*/  @!P1 LDG.E R6, desc[UR10][R4.64+0x80] ;  /* 0x0000800a04069981 */ /* 0x000ee2000c1e1900 */
[C---:B------:R-:W-:Y:S01]  /*0800*/  LEA R7, R0.reuse, R1, 0x2 ;  /* 0x0000000100077211 */ /* 0x040fe200078e10ff */
[----:B------:R-:W-:-:S04]  /*0810*/  VIADD R0, R0, 0x2 ;  /* 0x0000000200007836 */ /* 0x000fc80000000000 */
[----:B------:R4:W-:Y:S04]  /*0820*/  @P0 STL [R7], RZ ;  /* 0x000000ff07000387 */ /* 0x0009e80000100800 */
[----:B------:R4:W-:Y:S04]  /*0830*/  @P1 STL [R7+0x4], RZ ;  /* 0x000004ff07001387 */ /* 0x0009e80000100800 */
[----:B--2---:R4:W-:Y:S04]  /*0840*/  @!P0 STL [R7], R3 ;  /* 0x0000000307008387 */ /* 0x0049e80000100800 */
[----:B---3--:R4:W-:Y:S02]  /*0850*/  @!P1 STL [R7+0x4], R6 ;  /* 0x0000040607009387 */ /* 0x0089e40000100800 */
.L_x_5:
[----:B------:R-:W-:Y:S05]  /*0860*/  BRA.U UP2, `(.L_x_3) ;  /* 0x0000000102347547 */ /* 0x000fea000b800000 */
[----:B01--4-:R-:W-:Y:S01]  /*0870*/  LEA R3, R0, R27, 0x5 ;  /* 0x0000001b00037211 */ /* 0x013fe200078e28ff */
[----:B------:R-:W-:Y:S03]  /*0880*/  BSSY.RECONVERGENT B0, `(.L_x_3) ;  /* 0x000000b000007945 */ /* 0x000fe60003800200 */
[----:B------:R-:W-:-:S13]  /*0890*/  ISETP.GE.AND P0, PT, R3, UR9, PT ;  /* 0x0000000903007c0c */ /* 0x000fda000bf06270 */
[----:B------:R-:W-:-:S05]  /*08a0*/  @P0 IMAD R4, R0, 0x4, R1 ;  /* 0x0000000400040824 */ /* 0x000fca00078e0201 */
[----:B------:R0:W-:Y:S01]  /*08b0*/  @P0 STL [R4], RZ ;  /* 0x000000ff04000387 */ /* 0x0001e20000100800 */
[----:B------:R-:W-:Y:S05]  /*08c0*/  @P0 BRA `(.L_x_6) ;  /* 0x0000000000180947 */ /* 0x000fea0003800000 */
[----:B0-----:R-:W0:Y:S01]  /*08d0*/  LDC.64 R4, c[0x0][0x380] ;  /* 0x0000e000ff047b82 */ /* 0x001e220000000a00 */
[----:B------:R-:W-:-:S05]  /*08e0*/  IADD3 R3, PT, PT, R2, R3, RZ ;  /* 0x0000000302037210 */ /* 0x000fca0007ffe0ff */
[----:B0-----:R-:W-:-:S06]  /*08f0*/  IMAD.WIDE R2, R3, 0x4, R4 ;  /* 0x0000000403027825 */ /* 0x001fcc00078e0204 */
[----:B------:R-:W2:Y:S01]  /*0900*/  LDG.E R2, desc[UR10][R2.64] ;  /* 0x0000000a02027981 */ /* 0x000ea2000c1e1900 */
[----:B------:R-:W-:-:S05]  /*0910*/  IMAD R5, R0, 0x4, R1 ;  /* 0x0000000400057824 */ /* 0x000fca00078e0201 */
[----:B--2---:R1:W-:Y:S02]  /*0920*/  STL [R5], R2 ;  /* 0x0000000205007387 */ /* 0x0043e40000100800 */
.L_x_6:
[----:B------:R-:W-:Y:S05]  /*0930*/  BSYNC.RECONVERGENT B0 ;  /* 0x0000000000007941 */ /* 0x000fea0003800200 */
.L_x_3:
[----:B------:R-:W-:Y:S02]  /*0940*/  UISETP.GE.U32.AND UP1, UPT, UR4, 0xf, UPT ;  /* 0x0000000f0400788c */ /* 0x000fe4000bf26070 */
[----:B------:R-:W-:Y:S01]  /*0950*/  ULOP3.LUT UR13, UR7, 0xf, URZ, 0xc0, !UPT ;  /* 0x0000000f070d7892 */ /* 0x000fe2000f8ec0ff */
[----:B------:R-:W-:-:S03]  /*0960*/  UMOV UR4, URZ ;  /* 0x000000ff00047c82 */ /* 0x000fc60008000000 */
[----:B------:R-:W-:-:S03]  /*0970*/  UISETP.NE.AND UP2, UPT, UR13, URZ, UPT ;  /* 0x000000ff0d00728c */ /* 0x000fc6000bf45270 */
[----:B------:R-:W-:Y:S08]  /*0980*/  BRA.U !UP1, `(.L_x_7) ;  /* 0x0000000109287547 */ /* 0x000ff0000b800000 */
[----:B------:R-:W-:Y:S01]  /*0990*/  ULOP3.LUT UR4, UR7, 0x3fffff0, URZ, 0xc0, !UPT ;  /* 0x03fffff007047892 */ /* 0x000fe2000f8ec0ff */
[----:B------:R-:W-:-:S11]  /*09a0*/  UMOV UR5, URZ ;  /* 0x000000ff00057c82 */ /* 0x000fd60008000000 */
.L_x_8:
[----:B------:R-:W-:Y:S02]  /*09b0*/  ULEA UR14, UR5, UR6, 0x2 ;  /* 0x00000006050e7291 */ /* 0x000fe4000f8e10ff */
[----:B------:R-:W-:-:S04]  /*09c0*/  UIADD3 UR5, UPT, UPT, UR5, 0x10, URZ ;  /* 0x0000001005057890 */ /* 0x000fc8000fffe0ff */
[----:B------:R-:W-:-:S03]  /*09d0*/  UISETP.NE.AND UP1, UPT, UR5, UR4, UPT ;  /* 0x000000040500728c */ /* 0x000fc6000bf25270 */
[----:B------:R-:W-:Y:S04]  /*09e0*/  STL.128 [UR14], RZ ;  /* 0x000000ffff007987 */ /* 0x000fe80008100c0e */
[----:B------:R-:W-:Y:S04]  /*09f0*/  STL.128 [UR14+0x10], RZ ;  /* 0x000010ffff007987 */ /* 0x000fe80008100c0e */
[----:B------:R-:W-:Y:S04]  /*0a00*/  STL.128 [UR14+0x20], RZ ;  /* 0x000020ffff007987 */ /* 0x000fe80008100c0e */
[----:B------:R-:W-:Y:S01]  /*0a10*/  STL.128 [UR14+0x30], RZ ;  /* 0x000030ffff007987 */ /* 0x000fe20008100c0e */
[----:B------:R-:W-:Y:S05]  /*0a20*/  BRA.U UP1, `(.L_x_8) ;  /* 0xfffffffd01e07547 */ /* 0x000fea000b83ffff */
.L_x_7:
[----:B------:R-:W-:Y:S05]  /*0a30*/  BRA.U !UP2, `(.L_x_0) ;  /* 0x000000010a7c7547 */ /* 0x000fea000b800000 */
[----:B------:R-:W-:-:S09]  /*0a40*/  UISETP.GE.U32.AND UP1, UPT, UR13, 0x8, UPT ;  /* 0x000000080d00788c */ /* 0x000fd2000bf26070 */
[----:B------:R-:W-:Y:S05]  /*0a50*/  BRA.U !UP1, `(.L_x_9) ;  /* 0x0000000109287547 */ /* 0x000fea000b800000 */
[----:B------:R-:W-:Y:S02]  /*0a60*/  ULEA UR5, UR4, UR6, 0x2 ;  /* 0x0000000604057291 */ /* 0x000fe4000f8e10ff */
[----:B------:R-:W-:-:S07]  /*0a70*/  UIADD3 UR4, UPT, UPT, UR4, 0x8, URZ ;  /* 0x0000000804047890 */ /* 0x000fce000fffe0ff */
[----:B------:R-:W-:Y:S04]  /*0a80*/  STL [UR5], RZ ;  /* 0x000000ffff007987 */ /* 0x000fe80008100805 */
[----:B------:R-:W-:Y:S04]  /*0a90*/  STL [UR5+0x4], RZ ;  /* 0x000004ffff007987 */ /* 0x000fe80008100805 */
[----:B------:R-:W-:Y:S04]  /*0aa0*/  STL [UR5+0x8], RZ ;  /* 0x000008ffff007987 */ /* 0x000fe80008100805 */
[----:B------:R-:W-:Y:S04]  /*0ab0*/  STL [UR5+0xc], RZ ;  /* 0x00000cffff007987 */ /* 0x000fe80008100805 */
[----:B------:R-:W-:Y:S04]  /*0ac0*/  STL [UR5+0x10], RZ ;  /* 0x000010ffff007987 */ /* 0x000fe80008100805 */
[----:B------:R-:W-:Y:S04]  /*0ad0*/  STL [UR5+0x14], RZ ;  /* 0x000014ffff007987 */ /* 0x000fe80008100805 */
[----:B------:R-:W-:Y:S04]  /*0ae0*/  STL [UR5+0x18], RZ ;  /* 0x000018ffff007987 */ /* 0x000fe80008100805 */
[----:B------:R-:W-:Y:S01]  /*0af0*/  STL [UR5+0x1c], RZ ;  /* 0x00001cffff007987 */ /* 0x000fe20008100805 */
.L_x_9:
[----:B------:R-:W-:Y:S05]  /*0b00*/  BRA.U !UP0, `(.L_x_0) ;  /* 0x0000000108487547 */ /* 0x000fea000b800000 */
[----:B------:R-:W-:Y:S02]  /*0b10*/  UISETP.GE.U32.AND UP0, UPT, UR12, 0x4, UPT ;  /* 0x000000040c00788c */ /* 0x000fe4000bf06070 */
[----:B------:R-:W-:-:S04]  /*0b20*/  ULOP3.LUT UR13, UR7, 0x3, URZ, 0xc0, !UPT ;  /* 0x00000003070d7892 */ /* 0x000fc8000f8ec0ff */
[----:B------:R-:W-:-:S05]  /*0b30*/  PLOP3.LUT P0, PT, PT, PT, UP0, 0x80, 0x8 ;  /* 0x000000000008781c */ /* 0x000fca0003f0f008 */
[----:B------:R-:W-:Y:S02]  /*0b40*/  @UP0 ULEA UR5, UR4, UR6, 0x2 ;  /* 0x0000000604050291 */ /* 0x000fe4000f8e10ff */
[----:B------:R-:W-:Y:S02]  /*0b50*/  @UP0 UIADD3 UR4, UPT, UPT, UR4, 0x4, URZ ;  /* 0x0000000404040890 */ /* 0x000fe4000fffe0ff */
[----:B------:R-:W-:-:S05]  /*0b60*/  UISETP.NE.AND UP0, UPT, UR13, URZ, UPT ;  /* 0x000000ff0d00728c */ /* 0x000fca000bf05270 */
[----:B------:R-:W-:Y:S04]  /*0b70*/  @P0 STL [UR5], RZ ;  /* 0x000000ffff000987 */ /* 0x000fe80008100805 */
[----:B------:R-:W-:Y:S04]  /*0b80*/  @P0 STL [UR5+0x4], RZ ;  /* 0x000004ffff000987 */ /* 0x000fe80008100805 */
[----:B------:R-:W-:Y:S04]  /*0b90*/  @P0 STL [UR5+0x8], RZ ;  /* 0x000008ffff000987 */ /* 0x000fe80008100805 */
[----:B------:R-:W-:Y:S01]  /*0ba0*/  @P0 STL [UR5+0xc], RZ ;  /* 0x00000cffff000987 */ /* 0x000fe20008100805 */
[----:B------:R-:W-:Y:S05]  /*0bb0*/  BRA.U !UP0, `(.L_x_0) ;  /* 0x00000001081c7547 */ /* 0x000fea000b800000 */
[----:B------:R-:W-:-:S05]  /*0bc0*/  UMOV UR5, URZ ;  /* 0x000000ff00057c82 */ /* 0x000fca0008000000 */
.L_x_10:
[----:B------:R-:W-:Y:S02]  /*0bd0*/  ULEA UR12, UR4, UR6, 0x2 ;  /* 0x00000006040c7291 */ /* 0x000fe4000f8e10ff */
[----:B------:R-:W-:Y:S02]  /*0be0*/  UIADD3 UR5, UPT, UPT, UR5, 0x1, URZ ;  /* 0x0000000105057890 */ /* 0x000fe4000fffe0ff */
[----:B------:R-:W-:Y:S02]  /*0bf0*/  UIADD3 UR4, UPT, UPT, UR4, 0x1, URZ ;  /* 0x0000000104047890 */ /* 0x000fe4000fffe0ff */
[----:B------:R-:W-:-:S03]  /*0c00*/  UISETP.NE.AND UP0, UPT, UR5, UR13, UPT ;  /* 0x0000000d0500728c */ /* 0x000fc6000bf05270 */
[----:B------:R-:W-:Y:S06]  /*0c10*/  STL [UR12], RZ ;  /* 0x000000ffff007987 */ /* 0x000fec000810080c */
[----:B------:R-:W-:Y:S05]  /*0c20*/  BRA.U UP0, `(.L_x_10) ;  /* 0xfffffffd00e87547 */ /* 0x000fea000b83ffff */
.L_x_0:
[----:B------:R-:W2:Y:S01]  /*0c30*/  LDCU UR4, c[0x0][0x3a8] ;  /* 0x00007500ff0477ac */ /* 0x000ea20008000800 */
[----:B------:R-:W-:Y:S01]  /*0c40*/  HFMA2 R0, -RZ, RZ, 0.34521484375, 0.483642578125 ;  /* 0x358637bdff007431 */ /* 0x000fe200000001ff */
[----:B--2---:R-:W-:-:S09]  /*0c50*/  UISETP.GE.AND UP0, UPT, UR4, 0x1, UPT ;  /* 0x000000010400788c */ /* 0x004fd2000bf06270 */
[----:B------:R-:W-:Y:S05]  /*0c60*/  BRA.U !UP0, `(.L_x_11) ;  /* 0x0000007108987547 */ /* 0x000fea000b800000 */
[----:B------:R-:W2:Y:S01]  /*0c70*/  LDCU UR12, c[0x0][0x360] ;  /* 0x00006c00ff0c77ac */ /* 0x000ea20008000800 */
[----:B------:R-:W1:Y:S01]  /*0c80*/  LDC R0, c[0x0][0x360] ;  /* 0x0000d800ff007b82 */ /* 0x000e620000000800 */
[----:B------:R-:W-:Y:S01]  /*0c90*/  SHF.L.U32 R23, R23, 0x2, RZ ;  /* 0x0000000217177819 */ /* 0x000fe200000006ff */
[----:B0-----:R-:W-:Y:S01]  /*0ca0*/  IMAD.MOV.U32 R18, RZ, RZ, RZ ;  /* 0x000000ffff127224 */ /* 0x001fe200078e00ff */
[----:B------:R-:W-:Y:S02]  /*0cb0*/  USHF.L.U32 UR13, UR9, 0x4, URZ ;  /* 0x00000004090d7899 */ /* 0x000fe400080006ff */
[----:B------:R-:W-:Y:S01]  /*0cc0*/  I2FP.F32.S32 R24, UR9 ;  /* 0x0000000900187c45 */ /* 0x000fe20008201400 */
[----:B------:R-:W-:Y:S01]  /*0cd0*/  ULOP3.LUT UR14, UR7, 0x7, URZ, 0xc0, !UPT ;  /* 0x00000007070e7892 */ /* 0x000fe2000f8ec0ff */
[----:B------:R-:W-:Y:S01]  /*0ce0*/  MOV R20, 0xff7fffff ;  /* 0xff7fffff00147802 */ /* 0x000fe20000000f00 */
[----:B------:R-:W-:Y:S01]  /*0cf0*/  VIADD R17, R1, 0x100 ;  /* 0x0000010001117836 */ /* 0x000fe20000000000 */
[----:B------:R-:W-:-:S02]  /*0d00*/  ULOP3.LUT UR15, UR7, 0x3, URZ, 0xc0, !UPT ;  /* 0x00000003070f7892 */ /* 0x000fc4000f8ec0ff */
[----:B------:R-:W-:Y:S02]  /*0d10*/  ULOP3.LUT UR16, UR7, 0x3fffff8, URZ, 0xc0, !UPT ;  /* 0x03fffff807107892 */ /* 0x000fe4000f8ec0ff */
[----:B------:R-:W-:Y:S02]  /*0d20*/  ULOP3.LUT UR17, UR7, 0x1, URZ, 0xc0, !UPT ;  /* 0x0000000107117892 */ /* 0x000fe4000f8ec0ff */
[----:B------:R-:W-:Y:S02]  /*0d30*/  UIADD3 UR18, UPT, UPT, UR14, -0x1, URZ ;  /* 0xffffffff0e127890 */ /* 0x000fe4000fffe0ff */
[----:B--2---:R-:W-:-:S06]  /*0d40*/  UIADD3 UR4, UPT, UPT, UR12, -0x1, UR13 ;  /* 0xffffffff0c047890 */ /* 0x004fcc000fffe00d */
[----:B----4-:R-:W-:Y:S01]  /*0d50*/  IMAD.U32 R7, RZ, RZ, UR4 ;  /* 0x00000004ff077e24 */ /* 0x010fe2000f8e00ff */
[-C--:B-1----:R-:W-:Y:S01]  /*0d60*/  IABS R6, R0.reuse ;  /* 0x0000000000067213 */ /* 0x082fe20000000000 */
[----:B------:R-:W-:Y:S01]  /*0d70*/  ULOP3.LUT UR4, UR4, UR12, URZ, 0x3c, !UPT ;  /* 0x0000000c04047292 */ /* 0x000fe2000f8e3cff */
[----:B------:R-:W-:Y:S01]  /*0d80*/  IABS R8, R0 ;  /* 0x0000000000087213 */ /* 0x000fe20000000000 */
[C---:B------:R-:W-:Y:S01]  /*0d90*/  IMAD R21, R0.reuse, 0xc, R23 ;  /* 0x0000000c00157824 */ /* 0x040fe200078e0217 */
[----:B------:R-:W0:Y:S01]  /*0da0*/  I2F.RP R4, R6 ;  /* 0x0000000600047306 */ /* 0x000e220000209400 */
[----:B------:R-:W-:Y:S02]  /*0db0*/  IABS R7, R7 ;  /* 0x0000000700077213 */ /* 0x000fe40000000000 */
[----:B------:R-:W-:Y:S01]  /*0dc0*/  ISETP.LE.AND P2, PT, RZ, UR4, PT ;  /* 0x00000004ff007c0c */ /* 0x000fe2000bf43270 */
[----:B------:R-:W-:Y:S01]  /*0dd0*/  UMOV UR4, URZ ;  /* 0x000000ff00047c82 */ /* 0x000fe20008000000 */
[----:B------:R-:W-:-:S03]  /*0de0*/  LEA R22, R0, R23, 0x3 ;  /* 0x0000001700167211 */ /* 0x000fc600078e18ff */
[----:B0-----:R-:W0:Y:S02]  /*0df0*/  MUFU.RCP R4, R4 ;  /* 0x0000000400047308 */ /* 0x001e240000001000 */
[----:B0-----:R-:W-:Y:S01]  /*0e00*/  VIADD R2, R4, 0xffffffe ;  /* 0x0ffffffe04027836 */ /* 0x001fe20000000000 */
[----:B------:R-:W-:-:S05]  /*0e10*/  IADD3 R4, PT, PT, RZ, -R8, RZ ;  /* 0x80000008ff047210 */ /* 0x000fca0007ffe0ff */
[----:B------:R0:W1:Y:S02]  /*0e20*/  F2I.FTZ.U32.TRUNC.NTZ R3, R2 ;  /* 0x0000000200037305 */ /* 0x000064000021f000 */
[----:B0-----:R-:W-:Y:S01]  /*0e30*/  IMAD.MOV.U32 R2, RZ, RZ, RZ ;  /* 0x000000ffff027224 */ /* 0x001fe200078e00ff */
[----:B-1----:R-:W-:-:S05]  /*0e40*/  IADD3 R5, PT, PT, RZ, -R3, RZ ;  /* 0x80000003ff057210 */ /* 0x002fca0007ffe0ff */
[----:B------:R-:W-:-:S04]  /*0e50*/  IMAD R5, R5, R6, RZ ;  /* 0x0000000605057224 */ /* 0x000fc800078e02ff */
[----:B------:R-:W-:Y:S01]  /*0e60*/  IMAD.HI.U32 R2, R3, R5, R2 ;  /* 0x0000000503027227 */ /* 0x000fe200078e0002 */
[----:B------:R-:W-:-:S05]  /*0e70*/  MOV R3, R7 ;  /* 0x0000000700037202 */ /* 0x000fca0000000f00 */
[----:B------:R-:W-:-:S04]  /*0e80*/  IMAD.HI.U32 R2, R2, R3, RZ ;  /* 0x0000000302027227 */ /* 0x000fc800078e00ff */
[----:B------:R-:W-:-:S05]  /*0e90*/  IMAD R3, R2, R4, R3 ;  /* 0x0000000402037224 */ /* 0x000fca00078e0203 */
[----:B------:R-:W-:-:S13]  /*0ea0*/  ISETP.GT.U32.AND P1, PT, R6, R3, PT ;  /* 0x000000030600720c */ /* 0x000fda0003f24070 */
[----:B------:R-:W-:Y:S01]  /*0eb0*/  @!P1 IMAD.IADD R3, R3, 0x1, -R6 ;  /* 0x0000000103039824 */ /* 0x000fe200078e0a06 */
[----:B------:R-:W-:Y:S02]  /*0ec0*/  @!P1 IADD3 R2, PT, PT, R2, 0x1, RZ ;  /* 0x0000000102029810 */ /* 0x000fe40007ffe0ff */
[----:B------:R-:W-:Y:S02]  /*0ed0*/  ISETP.NE.AND P1, PT, RZ, UR12, PT ;  /* 0x0000000cff007c0c */ /* 0x000fe4000bf25270 */
[----:B------:R-:W-:Y:S01]  /*0ee0*/  ISETP.GE.U32.AND P0, PT, R3, R6, PT ;  /* 0x000000060300720c */ /* 0x000fe20003f06070 */
[----:B------:R-:W-:-:S12]  /*0ef0*/  VIADD R3, R1, 0xc0 ;  /* 0x000000c001037836 */ /* 0x000fd80000000000 */
[----:B------:R-:W-:-:S05]  /*0f00*/  @P0 VIADD R2, R2, 0x1 ;  /* 0x0000000102020836 */ /* 0x000fca0000000000 */
[----:B------:R-:W-:Y:S02]  /*0f10*/  @!P2 IADD3 R2, PT, PT, -R2, RZ, RZ ;  /* 0x000000ff0202a210 */ /* 0x000fe40007ffe1ff */
[----:B------:R-:W-:-:S07]  /*0f20*/  @!P1 LOP3.LUT R2, RZ, UR12, RZ, 0x33, !PT ;  /* 0x0000000cff029c12 */ /* 0x000fce000f8e33ff */
.L_x_173:
[----:B0-----:R-:W0:Y:S01]  /*0f30*/  LDCU UR5, c[0x0][0x3a8] ;  /* 0x00007500ff0577ac */ /* 0x001e220008000800 */
[----:B------:R-:W-:Y:S01]  /*0f40*/  ISETP.GE.AND P0, PT, R2, 0x1, PT ;  /* 0x000000010200780c */ /* 0x000fe20003f06270 */
[----:B------:R-:W-:Y:S02]  /*0f50*/  USHF.L.U32 UR19, UR4, 0x4, URZ ;  /* 0x0000000404137899 */ /* 0x000fe400080006ff */
[----:B------:R-:W-:Y:S02]  /*0f60*/  UIADD3 UR4, UPT, UPT, UR4, 0x1, URZ ;  /* 0x0000000104047890 */ /* 0x000fe4000fffe0ff */
[----:B0-----:R-:W-:-:S04]  /*0f70*/  UIADD3 UR5, UPT, UPT, UR5, 0xf, URZ ;  /* 0x0000000f05057890 */ /* 0x001fc8000fffe0ff */
[----:B------:R-:W-:-:S04]  /*0f80*/  USHF.R.U32.HI UR5, URZ, 0x4, UR5 ;  /* 0x00000004ff057899 */ /* 0x000fc80008011605 */
[----:B------:R-:W-:Y:S01]  /*0f90*/  UISETP.NE.AND UP0, UPT, UR4, UR5, UPT ;  /* 0x000000050400728c */ /* 0x000fe2000bf05270 */
[----:B-1234-:R-:W-:Y:S10]  /*0fa0*/  @!P0 BRA `(.L_x_12) ;  /* 0x0000001400f08947 */ /* 0x01eff40003800000 */
[----:B------:R-:W-:Y:S01]  /*0fb0*/  ISETP.GE.U32.AND P0, PT, R2, 0x4, PT ;  /* 0x000000040200780c */ /* 0x000fe20003f06070 */
[----:B------:R-:W-:-:S12]  /*0fc0*/  IMAD.MOV.U32 R6, RZ, RZ, RZ ;  /* 0x000000ffff067224 */ /* 0x000fd800078e00ff */
[----:B------:R-:W-:Y:S05]  /*0fd0*/  @!P0 BRA `(.L_x_13) ;  /* 0x0000000c00248947 */ /* 0x000fea0003800000 */
[----:B------:R-:W0:Y:S01]  /*0fe0*/  S2R R6, SR_TID.X ;  /* 0x0000000000067919 */ /* 0x000e220000002100 */
[----:B------:R-:W1:Y:S01]  /*0ff0*/  S2UR UR9, SR_CgaCtaId ;  /* 0x00000000000979c3 */ /* 0x000e620000008800 */
[----:B------:R-:W-:Y:S01]  /*1000*/  LOP3.LUT R7, R2, 0x7ffffffc, RZ, 0xc0, !PT ;  /* 0x7ffffffc02077812 */ /* 0x000fe200078ec0ff */
[----:B------:R-:W-:Y:S01]  /*1010*/  UMOV UR5, 0x400 ;  /* 0x0000040000057882 */ /* 0x000fe20000000000 */
[----:B------:R-:W2:Y:S02]  /*1020*/  LDCU UR20, c[0x0][0x3a8] ;  /* 0x00007500ff1477ac */ /* 0x000ea40008000800 */
[----:B------:R-:W-:Y:S01]  /*1030*/  IADD3 R7, PT, PT, -R7, RZ, RZ ;  /* 0x000000ff07077210 */ /* 0x000fe20007ffe1ff */
[----:B-1----:R-:W-:Y:S01]  /*1040*/  ULEA UR5, UR9, UR5, 0x18 ;  /* 0x0000000509057291 */ /* 0x002fe2000f8ec0ff */
[--C-:B0-----:R-:W-:Y:S01]  /*1050*/  IMAD R8, R0, 0x2, R6.reuse ;  /* 0x0000000200087824 */ /* 0x101fe200078e0206 */
[----:B------:R-:W-:Y:S01]  /*1060*/  IADD3 R10, PT, PT, R6, UR12, RZ ;  /* 0x0000000c060a7c10 */ /* 0x000fe2000fffe0ff */
[----:B--2---:R-:W-:-:S09]  /*1070*/  IMAD R9, R0, 0x3, R6 ;  /* 0x0000000300097824 */ /* 0x004fd200078e0206 */
.L_x_23:
[----:B------:R-:W-:Y:S01]  /*1080*/  ISETP.GE.AND P0, PT, R6, UR13, PT ;  /* 0x0000000d06007c0c */ /* 0x000fe2000bf06270 */
[----:B------:R-:W-:-:S12]  /*1090*/  BSSY.RECONVERGENT B0, `(.L_x_14) ;  /* 0x000002c000007945 */ /* 0x000fd80003800200 */
[----:B01234-:R-:W-:Y:S05]  /*10a0*/  @P0 BRA `(.L_x_15) ;  /* 0x0000000000a80947 */ /* 0x01ffea0003800000 */
[----:B------:R-:W0:Y:S02]  /*10b0*/  LDC R11, c[0x0][0x3ac] ;  /* 0x0000eb00ff0b7b82 */ /* 0x000e240000000800 */
[----:B0-----:R-:W-:-:S04]  /*10c0*/  IABS R12, R11 ;  /* 0x0000000b000c7213 */ /* 0x001fc80000000000 */
[----:B------:R-:W0:Y:S08]  /*10d0*/  I2F.RP R13, R12 ;  /* 0x0000000c000d7306 */ /* 0x000e300000209400 */
[----:B0-----:R-:W0:Y:S02]  /*10e0*/  MUFU.RCP R13, R13 ;  /* 0x0000000d000d7308 */ /* 0x001e240000001000 */
[----:B0-----:R-:W-:-:S06]  /*10f0*/  VIADD R4, R13, 0xffffffe ;  /* 0x0ffffffe0d047836 */ /* 0x001fcc0000000000 */
[----:B------:R0:W1:Y:S02]  /*1100*/  F2I.FTZ.U32.TRUNC.NTZ R5, R4 ;  /* 0x0000000400057305 */ /* 0x000064000021f000 */
[----:B0-----:R-:W-:Y:S01]  /*1110*/  IMAD.MOV.U32 R4, RZ, RZ, RZ ;  /* 0x000000ffff047224 */ /* 0x001fe200078e00ff */
[----:B-1----:R-:W-:-:S05]  /*1120*/  IADD3 R15, PT, PT, RZ, -R5, RZ ;  /* 0x80000005ff0f7210 */ /* 0x002fca0007ffe0ff */
[----:B------:R-:W-:-:S04]  /*1130*/  IMAD R15, R15, R12, RZ ;  /* 0x0000000c0f0f7224 */ /* 0x000fc800078e02ff */
[----:B------:R-:W-:Y:S01]  /*1140*/  IMAD.HI.U32 R5, R5, R15, R4 ;  /* 0x0000000f05057227 */ /* 0x000fe200078e0004 */
[----:B------:R-:W-:Y:S02]  /*1150*/  IABS R15, R6 ;  /* 0x00000006000f7213 */ /* 0x000fe40000000000 */
[----:B------:R-:W-:-:S03]  /*1160*/  LOP3.LUT R4, R6, R11, RZ, 0x3c, !PT ;  /* 0x0000000b06047212 */ /* 0x000fc600078e3cff */
[----:B------:R-:W-:Y:S01]  /*1170*/  IMAD.HI.U32 R5, R5, R15, RZ ;  /* 0x0000000f05057227 */ /* 0x000fe200078e00ff */
[----:B------:R-:W-:-:S04]  /*1180*/  ISETP.GE.AND P2, PT, R4, RZ, PT ;  /* 0x000000ff0400720c */ /* 0x000fc80003f46270 */
[----:B------:R-:W-:-:S05]  /*1190*/  IADD3 R13, PT, PT, -R5, RZ, RZ ;  /* 0x000000ff050d7210 */ /* 0x000fca0007ffe1ff */
[----:B------:R-:W-:Y:S01]  /*11a0*/  IMAD R15, R12, R13, R15 ;  /* 0x0000000d0c0f7224 */ /* 0x000fe200078e020f */
[----:B------:R-:W-:-:S04]  /*11b0*/  LOP3.LUT R13, RZ, R11, RZ, 0x33, !PT ;  /* 0x0000000bff0d7212 */ /* 0x000fc800078e33ff */
[----:B------:R-:W-:-:S13]  /*11c0*/  ISETP.GT.U32.AND P1, PT, R12, R15, PT ;  /* 0x0000000f0c00720c */ /* 0x000fda0003f24070 */
[----:B------:R-:W-:Y:S01]  /*11d0*/  @!P1 IMAD.IADD R15, R15, 0x1, -R12 ;  /* 0x000000010f0f9824 */ /* 0x000fe200078e0a0c */
[----:B------:R-:W-:-:S04]  /*11e0*/  @!P1 IADD3 R5, PT, PT, R5, 0x1, RZ ;  /* 0x0000000105059810 */ /* 0x000fc80007ffe0ff */
[----:B------:R-:W-:-:S13]  /*11f0*/  ISETP.GE.U32.AND P0, PT, R15, R12, PT ;  /* 0x0000000c0f00720c */ /* 0x000fda0003f06070 */
[----:B------:R-:W-:Y:S01]  /*1200*/  @P0 VIADD R5, R5, 0x1 ;  /* 0x0000000105050836 */ /* 0x000fe20000000000 */
[----:B------:R-:W-:-:S04]  /*1210*/  ISETP.NE.AND P0, PT, R11, RZ, PT ;  /* 0x000000ff0b00720c */ /* 0x000fc80003f05270 */
[----:B------:R-:W-:-:S04]  /*1220*/  @!P2 IADD3 R5, PT, PT, -R5, RZ, RZ ;  /* 0x000000ff0505a210 */ /* 0x000fc80007ffe1ff */
[----:B------:R-:W-:-:S05]  /*1230*/  SEL R14, R13, R5, !P0 ;  /* 0x000000050d0e7207 */ /* 0x000fca0004000000 */
[----:B------:R-:W-:-:S05]  /*1240*/  VIADD R14, R14, UR19 ;  /* 0x000000130e0e7c36 */ /* 0x000fca0008000000 */
[----:B------:R-:W-:-:S13]  /*1250*/  ISETP.GE.AND P1, PT, R14, UR20, PT ;  /* 0x000000140e007c0c */ /* 0x000fda000bf26270 */
[----:B------:R-:W-:Y:S05]  /*1260*/  @P1 BRA `(.L_x_16) ;  /* 0x0000000000341947 */ /* 0x000fea0003800000 */
[----:B------:R-:W-:Y:S01]  /*1270*/  ISETP.GE.AND P2, PT, R6, RZ, PT ;  /* 0x000000ff0600720c */ /* 0x000fe20003f46270 */
[----:B------:R-:W0:Y:S01]  /*1280*/  LDC.64 R4, c[0x0][0x388] ;  /* 0x0000e200ff047b82 */ /* 0x000e220000000a00 */
[----:B------:R-:W-:Y:S02]  /*1290*/  ISETP.GT.U32.AND P1, PT, R12, R15, PT ;  /* 0x0000000f0c00720c */ /* 0x000fe40003f24070 */
[----:B------:R-:W-:-:S04]  /*12a0*/  IADD3 R12, PT, PT, R15, -R12, RZ ;  /* 0x8000000c0f0c7210 */ /* 0x000fc80007ffe0ff */
[----:B------:R-:W-:-:S05]  /*12b0*/  SEL R12, R12, R15, !P1 ;  /* 0x0000000f0c0c7207 */ /* 0x000fca0004800000 */
[----:B------:R-:W-:-:S05]  /*12c0*/  @!P2 IMAD.MOV R12, RZ, RZ, -R12 ;  /* 0x000000ffff0ca224 */ /* 0x000fca00078e0a0c */
[----:B------:R-:W-:-:S04]  /*12d0*/  SEL R12, R13, R12, !P0 ;  /* 0x0000000c0d0c7207 */ /* 0x000fc80004000000 */
[----:B------:R-:W-:-:S05]  /*12e0*/  IADD3 R12, PT, PT, R12, UR8, RZ ;  /* 0x000000080c0c7c10 */ /* 0x000fca000fffe0ff */
[----:B------:R-:W-:-:S04]  /*12f0*/  IMAD R11, R14, R11, R12 ;  /* 0x0000000b0e0b7224 */ /* 0x000fc800078e020c */
[----:B0-----:R-:W-:-:S06]  /*1300*/  IMAD.WIDE R4, R11, 0x4, R4 ;  /* 0x000000040b047825 */ /* 0x001fcc00078e0204 */
[----:B------:R-:W2:Y:S04]  /*1310*/  LDG.E R4, desc[UR10][R4.64] ;  /* 0x0000000a04047981 */ /* 0x000ea8000c1e1900 */
[----:B--2---:R0:W-:Y:S01]  /*1320*/  STS [R23+UR5], R4 ;  /* 0x0000000417007988 */ /* 0x0041e20008000805 */
[----:B------:R-:W-:Y:S05]  /*1330*/  BRA `(.L_x_15) ;  /* 0x0000000000047947 */ /* 0x000fea0003800000 */
.L_x_16:
[----:B------:R1:W-:Y:S02]  /*1340*/  STS [R23+UR5], RZ ;  /* 0x000000ff17007988 */ /* 0x0003e40008000805 */
.L_x_15:
[----:B------:R-:W-:Y:S05]  /*1350*/  BSYNC.RECONVERGENT B0 ;  /* 0x0000000000007941 */ /* 0x000fea0003800200 */
.L_x_14:
[----:B------:R-:W-:Y:S01]  /*1360*/  ISETP.GE.AND P2, PT, R10, UR13, PT ;  /* 0x0000000d0a007c0c */ /* 0x000fe2000bf46270 */
[----:B------:R-:W-:Y:S01]  /*1370*/  BSSY.RECONVERGENT B0, `(.L_x_17) ;  /* 0x000002e000007945 */ /* 0x000fe20003800200 */
[----:B------:R-:W-:Y:S02]  /*1380*/  ISETP.GE.AND P1, PT, R8, UR13, PT ;  /* 0x0000000d08007c0c */ /* 0x000fe4000bf26270 */
[----:B------:R-:W-:-:S09]  /*1390*/  ISETP.GE.AND P0, PT, R9, UR13, PT ;  /* 0x0000000d09007c0c */ /* 0x000fd2000bf06270 */
[----:B------:R-:W-:Y:S05]  /*13a0*/  @P2 BRA `(.L_x_18) ;  /* 0x0000000000a82947 */ /* 0x000fea0003800000 */
[----:B------:R-:W2:Y:S01]  /*13b0*/  LDC R11, c[0x0][0x3ac] ;  /* 0x0000eb00ff0b7b82 */ /* 0x000ea20000000800 */
[----:B0-----:R-:W-:Y:S01]  /*13c0*/  IMAD.MOV.U32 R4, RZ, RZ, RZ ;  /* 0x000000ffff047224 */ /* 0x001fe200078e00ff */
[----:B--2---:R-:W-:Y:S02]  /*13d0*/  IABS R12, R11 ;  /* 0x0000000b000c7213 */ /* 0x004fe40000000000 */
[----:B------:R-:W-:Y:S02]  /*13e0*/  ISETP.NE.AND P5, PT, R11, RZ, PT ;  /* 0x000000ff0b00720c */ /* 0x000fe40003fa5270 */
[----:B------:R-:W0:Y:S08]  /*13f0*/  I2F.RP R13, R12 ;  /* 0x0000000c000d7306 */ /* 0x000e300000209400 */
[----:B0-----:R-:W0:Y:S02]  /*1400*/  MUFU.RCP R13, R13 ;  /* 0x0000000d000d7308 */ /* 0x001e240000001000 */
[----:B0-----:R-:W-:-:S06]  /*1410*/  VIADD R14, R13, 0xffffffe ;  /* 0x0ffffffe0d0e7836 */ /* 0x001fcc0000000000 */
[----:B------:R0:W2:Y:S02]  /*1420*/  F2I.FTZ.U32.TRUNC.NTZ R5, R14 ;  /* 0x0000000e00057305 */ /* 0x0000a4000021f000 */
[----:B0-----:R-:W-:Y:S02]  /*1430*/  LOP3.LUT R14, RZ, R11, RZ, 0x33, !PT ;  /* 0x0000000bff0e7212 */ /* 0x001fe400078e33ff */
[----:B--2---:R-:W-:-:S05]  /*1440*/  IADD3 R15, PT, PT, RZ, -R5, RZ ;  /* 0x80000005ff0f7210 */ /* 0x004fca0007ffe0ff */
[----:B------:R-:W-:-:S04]  /*1450*/  IMAD R15, R15, R12, RZ ;  /* 0x0000000c0f0f7224 */ /* 0x000fc800078e02ff */
[----:B------:R-:W-:Y:S01]  /*1460*/  IMAD.HI.U32 R4, R5, R15, R4 ;  /* 0x0000000f05047227 */ /* 0x000fe200078e0004 */
[----:B------:R-:W-:-:S05]  /*1470*/  IABS R5, R10 ;  /* 0x0000000a00057213 */ /* 0x000fca0000000000 */
[----:B------:R-:W-:-:S05]  /*1480*/  IMAD.HI.U32 R4, R4, R5, RZ ;  /* 0x0000000504047227 */ /* 0x000fca00078e00ff */
[----:B------:R-:W-:-:S05]  /*1490*/  IADD3 R13, PT, PT, -R4, RZ, RZ ;  /* 0x000000ff040d7210 */ /* 0x000fca0007ffe1ff */
[----:B------:R-:W-:Y:S01]  /*14a0*/  IMAD R5, R12, R13, R5 ;  /* 0x0000000d0c057224 */ /* 0x000fe200078e0205 */
[----:B------:R-:W-:-:S04]  /*14b0*/  LOP3.LUT R13, R10, R11, RZ, 0x3c, !PT ;  /* 0x0000000b0a0d7212 */ /* 0x000fc800078e3cff */
[----:B------:R-:W-:Y:S02]  /*14c0*/  ISETP.GT.U32.AND P3, PT, R12, R5, PT ;  /* 0x000000050c00720c */ /* 0x000fe40003f64070 */
[----:B------:R-:W-:Y:S02]  /*14d0*/  ISETP.GE.AND P4, PT, R13, RZ, PT ;  /* 0x000000ff0d00720c */ /* 0x000fe40003f86270 */
[----:B------:R-:W-:-:S09]  /*14e0*/  LEA R13, R0, R23, 0x2 ;  /* 0x00000017000d7211 */ /* 0x000fd200078e10ff */
[----:B------:R-:W-:Y:S01]  /*14f0*/  @!P3 IMAD.IADD R5, R5, 0x1, -R12 ;  /* 0x000000010505b824 */ /* 0x000fe200078e0a0c */
[----:B------:R-:W-:-:S04]  /*1500*/  @!P3 IADD3 R4, PT, PT, R4, 0x1, RZ ;  /* 0x000000010404b810 */ /* 0x000fc80007ffe0ff */
[----:B------:R-:W-:-:S13]  /*1510*/  ISETP.GE.U32.AND P2, PT, R5, R12, PT ;  /* 0x0000000c0500720c */ /* 0x000fda0003f46070 */
[----:B------:R-:W-:-:S05]  /*1520*/  @P2 VIADD R4, R4, 0x1 ;  /* 0x0000000104042836 */ /* 0x000fca0000000000 */
[----:B------:R-:W-:-:S04]  /*1530*/  @!P4 IADD3 R4, PT, PT, -R4, RZ, RZ ;  /* 0x000000ff0404c210 */ /* 0x000fc80007ffe1ff */
[----:B------:R-:W-:-:S05]  /*1540*/  SEL R16, R14, R4, !P5 ;  /* 0x000000040e107207 */ /* 0x000fca0006800000 */
[----:B------:R-:W-:-:S05]  /*1550*/  VIADD R16, R16, UR19 ;  /* 0x0000001310107c36 */ /* 0x000fca0008000000 */
[----:B------:R-:W-:-:S13]  /*1560*/  ISETP.GE.AND P2, PT, R16, UR20, PT ;  /* 0x0000001410007c0c */ /* 0x000fda000bf46270 */
[----:B------:R2:W-:Y:S01]  /*1570*/  @P2 STS [R13+UR5], RZ ;  /* 0x000000ff0d002988 */ /* 0x0005e20008000805 */
[----:B------:R-:W-:Y:S05]  /*1580*/  @P2 BRA `(.L_x_18) ;  /* 0x0000000000302947 */ /* 0x000fea0003800000 */
[----:B------:R-:W-:Y:S01]  /*1590*/  ISETP.GT.U32.AND P2, PT, R12, R5, PT ;  /* 0x000000050c00720c */ /* 0x000fe20003f44070 */
[----:B------:R-:W-:Y:S01]  /*15a0*/  IMAD.IADD R12, R5, 0x1, -R12 ;  /* 0x00000001050c7824 */ /* 0x000fe200078e0a0c */
[----:B------:R-:W-:-:S04]  /*15b0*/  ISETP.GE.AND P3, PT, R10, RZ, PT ;  /* 0x000000ff0a00720c */ /* 0x000fc80003f66270 */
[----:B------:R-:W-:Y:S02]  /*15c0*/  SEL R15, R12, R5, !P2 ;  /* 0x000000050c0f7207 */ /* 0x000fe40005000000 */
[----:B------:R-:W0:Y:S07]  /*15d0*/  LDC.64 R4, c[0x0][0x388] ;  /* 0x0000e200ff047b82 */ /* 0x000e2e0000000a00 */
[----:B------:R-:W-:-:S04]  /*15e0*/  @!P3 IADD3 R15, PT, PT, -R15, RZ, RZ ;  /* 0x000000ff0f0fb210 */ /* 0x000fc80007ffe1ff */
[----:B------:R-:W-:-:S05]  /*15f0*/  SEL R14, R14, R15, !P5 ;  /* 0x0000000f0e0e7207 */ /* 0x000fca0006800000 */
[----:B------:R-:W-:-:S04]  /*1600*/  VIADD R14, R14, UR8 ;  /* 0x000000080e0e7c36 */ /* 0x000fc80008000000 */
[----:B------:R-:W-:-:S04]  /*1610*/  IMAD R11, R16, R11, R14 ;  /* 0x0000000b100b7224 */ /* 0x000fc800078e020e */
[----:B0-----:R-:W-:-:S06]  /*1620*/  IMAD.WIDE R4, R11, 0x4, R4 ;  /* 0x000000040b047825 */ /* 0x001fcc00078e0204 */
[----:B------:R-:W3:Y:S04]  /*1630*/  LDG.E R4, desc[UR10][R4.64] ;  /* 0x0000000a04047981 */ /* 0x000ee8000c1e1900 */
[----:B---3--:R3:W-:Y:S02]  /*1640*/  STS [R13+UR5], R4 ;  /* 0x000000040d007988 */ /* 0x0087e40008000805 */
.L_x_18:
[----:B------:R-:W-:Y:S05]  /*1650*/  BSYNC.RECONVERGENT B0 ;  /* 0x0000000000007941 */ /* 0x000fea0003800200 */
.L_x_17:
[----:B------:R-:W-:Y:S04]  /*1660*/  BSSY.RECONVERGENT B0, `(.L_x_19) ;  /* 0x000002b000007945 */ /* 0x000fe80003800200 */
[----:B------:R-:W-:Y:S05]  /*1670*/  @P1 BRA `(.L_x_20) ;  /* 0x0000000000a41947 */ /* 0x000fea0003800000 */
[----:B------:R-:W2:Y:S01]  /*1680*/  LDC R11, c[0x0][0x3ac] ;  /* 0x0000eb00ff0b7b82 */ /* 0x000ea20000000800 */
[----:B------:R-:W-:Y:S02]  /*1690*/  IABS R16, R8 ;  /* 0x0000000800107213 */ /* 0x000fe40000000000 */
[----:B--23--:R-:W-:Y:S02]  /*16a0*/  IABS R13, R11 ;  /* 0x0000000b000d7213 */ /* 0x00cfe40000000000 */
[----:B------:R-:W-:Y:S02]  /*16b0*/  ISETP.NE.AND P4, PT, R11, RZ, PT ;  /* 0x000000ff0b00720c */ /* 0x000fe40003f85270 */
[----:B------:R-:W2:Y:S08]  /*16c0*/  I2F.RP R12, R13 ;  /* 0x0000000d000c7306 */ /* 0x000eb00000209400 */
[----:B--2---:R-:W2:Y:S02]  /*16d0*/  MUFU.RCP R12, R12 ;  /* 0x0000000c000c7308 */ /* 0x004ea40000001000 */
[----:B--2---:R-:W-:-:S02]  /*16e0*/  IADD3 R14, PT, PT, R12, 0xffffffe, RZ ;  /* 0x0ffffffe0c0e7810 */ /* 0x004fc40007ffe0ff */
[----:B------:R-:W-:-:S04]  /*16f0*/  LOP3.LUT R12, RZ, R11, RZ, 0x33, !PT ;  /* 0x0000000bff0c7212 */ /* 0x000fc800078e33ff */
[----:B------:R-:W0:Y:S02]  /*1700*/  F2I.FTZ.U32.TRUNC.NTZ R5, R14 ;  /* 0x0000000e00057305 */ /* 0x000e24000021f000 */
[----:B0-----:R-:W-:-:S04]  /*1710*/  IMAD.MOV R4, RZ, RZ, -R5 ;  /* 0x000000ffff047224 */ /* 0x001fc800078e0a05 */
[----:B------:R-:W-:Y:S01]  /*1720*/  IMAD R15, R4, R13, RZ ;  /* 0x0000000d040f7224 */ /* 0x000fe200078e02ff */
[----:B------:R-:W-:-:S05]  /*1730*/  MOV R4, RZ ;  /* 0x000000ff00047202 */ /* 0x000fca0000000f00 */
[----:B------:R-:W-:-:S06]  /*1740*/  IMAD.HI.U32 R15, R5, R15, R4 ;  /* 0x0000000f050f7227 */ /* 0x000fcc00078e0004 */
[----:B------:R-:W-:-:S04]  /*1750*/  IMAD.HI.U32 R4, R15, R16, RZ ;  /* 0x000000100f047227 */ /* 0x000fc800078e00ff */
[----:B------:R-:W-:-:S04]  /*1760*/  IMAD.MOV R5, RZ, RZ, -R4 ;  /* 0x000000ffff057224 */ /* 0x000fc800078e0a04 */
[----:B------:R-:W-:Y:S01]  /*1770*/  IMAD R16, R13, R5, R16 ;  /* 0x000000050d107224 */ /* 0x000fe200078e0210 */
[----:B------:R-:W-:-:S04]  /*1780*/  LOP3.LUT R5, R8, R11, RZ, 0x3c, !PT ;  /* 0x0000000b08057212 */ /* 0x000fc800078e3cff */
[----:B------:R-:W-:Y:S02]  /*1790*/  ISETP.GT.U32.AND P2, PT, R13, R16, PT ;  /* 0x000000100d00720c */ /* 0x000fe40003f44070 */
[----:B------:R-:W-:-:S11]  /*17a0*/  ISETP.GE.AND P3, PT, R5, RZ, PT ;  /* 0x000000ff0500720c */ /* 0x000fd60003f66270 */
[----:B------:R-:W-:Y:S01]  /*17b0*/  @!P2 IADD3 R16, PT, PT, R16, -R13, RZ ;  /* 0x8000000d1010a210 */ /* 0x000fe20007ffe0ff */
[----:B------:R-:W-:-:S03]  /*17c0*/  @!P2 VIADD R4, R4, 0x1 ;  /* 0x000000010404a836 */ /* 0x000fc60000000000 */
[----:B------:R-:W-:-:S13]  /*17d0*/  ISETP.GE.U32.AND P1, PT, R16, R13, PT ;  /* 0x0000000d1000720c */ /* 0x000fda0003f26070 */
[----:B------:R-:W-:-:S05]  /*17e0*/  @P1 IADD3 R4, PT, PT, R4, 0x1, RZ ;  /* 0x0000000104041810 */ /* 0x000fca0007ffe0ff */
[----:B------:R-:W-:-:S05]  /*17f0*/  @!P3 IMAD.MOV R4, RZ, RZ, -R4 ;  /* 0x000000ffff04b224 */ /* 0x000fca00078e0a04 */
[----:B------:R-:W-:-:S04]  /*1800*/  SEL R14, R12, R4, !P4 ;  /* 0x000000040c0e7207 */ /* 0x000fc80006000000 */
[----:B------:R-:W-:-:S04]  /*1810*/  IADD3 R14, PT, PT, R14, UR19, RZ ;  /* 0x000000130e0e7c10 */ /* 0x000fc8000fffe0ff */
[----:B------:R-:W-:-:S13]  /*1820*/  ISETP.GE.AND P1, PT, R14, UR20, PT ;  /* 0x000000140e007c0c */ /* 0x000fda000bf26270 */
[----:B------:R4:W-:Y:S01]  /*1830*/  @P1 STS [R22+UR5], RZ ;  /* 0x000000ff16001988 */ /* 0x0009e20008000805 */
[----:B------:R-:W-:Y:S05]  /*1840*/  @P1 BRA `(.L_x_20) ;  /* 0x0000000000301947 */ /* 0x000fea0003800000 */
[----:B------:R-:W-:Y:S01]  /*1850*/  ISETP.GE.AND P2, PT, R8, RZ, PT ;  /* 0x000000ff0800720c */ /* 0x000fe20003f46270 */
[----:B------:R-:W0:Y:S01]  /*1860*/  LDC.64 R4, c[0x0][0x388] ;  /* 0x0000e200ff047b82 */ /* 0x000e220000000a00 */
[----:B------:R-:W-:Y:S01]  /*1870*/  ISETP.GT.U32.AND P1, PT, R13, R16, PT ;  /* 0x000000100d00720c */ /* 0x000fe20003f24070 */
[----:B------:R-:W-:-:S05]  /*1880*/  IMAD.IADD R13, R16, 0x1, -R13 ;  /* 0x00000001100d7824 */ /* 0x000fca00078e0a0d */
[----:B------:R-:W-:-:S05]  /*1890*/  SEL R13, R13, R16, !P1 ;  /* 0x000000100d0d7207 */ /* 0x000fca0004800000 */
[----:B------:R-:W-:-:S04]  /*18a0*/  @!P2 IADD3 R13, PT, PT, -R13, RZ, RZ ;  /* 0x000000ff0d0da210 */ /* 0x000fc80007ffe1ff */
[----:B------:R-:W-:-:S05]  /*18b0*/  SEL R12, R12, R13, !P4 ;  /* 0x0000000d0c0c7207 */ /* 0x000fca0006000000 */
[----:B------:R-:W-:-:S04]  /*18c0*/  VIADD R12, R12, UR8 ;  /* 0x000000080c0c7c36 */ /* 0x000fc80008000000 */
[----:B------:R-:W-:-:S04]  /*18d0*/  IMAD R11, R14, R11, R12 ;  /* 0x0000000b0e0b7224 */ /* 0x000fc800078e020c */
[----:B0-----:R-:W-:-:S06]  /*18e0*/  IMAD.WIDE R4, R11, 0x4, R4 ;  /* 0x000000040b047825 */ /* 0x001fcc00078e0204 */
[----:B------:R-:W2:Y:S04]  /*18f0*/  LDG.E R5, desc[UR10][R4.64] ;  /* 0x0000000a04057981 */ /* 0x000ea8000c1e1900 */
[----:B--2---:R0:W-:Y:S02]  /*1900*/  STS [R22+UR5], R5 ;  /* 0x0000000516007988 */ /* 0x0041e40008000805 */
.L_x_20:
[----:B------:R-:W-:Y:S05]  /*1910*/  BSYNC.RECONVERGENT B0 ;  /* 0x0000000000007941 */ /* 0x000fea0003800200 */
.L_x_19:
[----:B------:R-:W-:Y:S04]  /*1920*/  BSSY.RECONVERGENT B0, `(.L_x_21) ;  /* 0x000002b000007945 */ /* 0x000fe80003800200 */
[----:B------:R-:W-:Y:S05]  /*1930*/  @P0 BRA `(.L_x_22) ;  /* 0x0000000000a40947 */ /* 0x000fea0003800000 */
[----:B------:R-:W5:Y:S01]  /*1940*/  LDC R12, c[0x0][0x3ac] ;  /* 0x0000eb00ff0c7b82 */ /* 0x000f620000000800 */
[----:B0--3--:R-:W-:Y:S01]  /*1950*/  HFMA2 R4, -RZ, RZ, 0, 0 ;  /* 0x00000000ff047431 */ /* 0x009fe200000001ff */
[----:B-----5:R-:W-:Y:S02]  /*1960*/  IABS R14, R12 ;  /* 0x0000000c000e7213 */ /* 0x020fe40000000000 */
[----:B------:R-:W-:Y:S02]  /*1970*/  ISETP.NE.AND P3, PT, R12, RZ, PT ;  /* 0x000000ff0c00720c */ /* 0x000fe40003f65270 */
[----:B------:R-:W0:Y:S08]  /*1980*/  I2F.RP R11, R14 ;  /* 0x0000000e000b7306 */ /* 0x000e300000209400 */
[----:B0-----:R-:W2:Y:S02]  /*1990*/  MUFU.RCP R11, R11 ;  /* 0x0000000b000b7308 */ /* 0x001ea40000001000 */
[----:B--2---:R-:W-:-:S06]  /*19a0*/  IADD3 R13, PT, PT, R11, 0xffffffe, RZ ;  /* 0x0ffffffe0b0d7810 */ /* 0x004fcc0007ffe0ff */
[----:B------:R-:W0:Y:S02]  /*19b0*/  F2I.FTZ.U32.TRUNC.NTZ R5, R13 ;  /* 0x0000000d00057305 */ /* 0x000e24000021f000 */
[----:B0-----:R-:W-:-:S04]  /*19c0*/  IMAD.MOV R15, RZ, RZ, -R5 ;  /* 0x000000ffff0f7224 */ /* 0x001fc800078e0a05 */
[----:B------:R-:W-:-:S04]  /*19d0*/  IMAD R15, R15, R14, RZ ;  /* 0x0000000e0f0f7224 */ /* 0x000fc800078e02ff */
[----:B------:R-:W-:Y:S01]  /*19e0*/  IMAD.HI.U32 R4, R5, R15, R4 ;  /* 0x0000000f05047227 */ /* 0x000fe200078e0004 */
[----:B------:R-:W-:-:S05]  /*19f0*/  IABS R5, R9 ;  /* 0x0000000900057213 */ /* 0x000fca0000000000 */
[----:B------:R-:W-:-:S04]  /*1a00*/  IMAD.HI.U32 R4, R4, R5, RZ ;  /* 0x0000000504047227 */ /* 0x000fc800078e00ff */
[----:B------:R-:W-:-:S04]  /*1a10*/  IMAD.MOV R11, RZ, RZ, -R4 ;  /* 0x000000ffff0b7224 */ /* 0x000fc800078e0a04 */
[----:B------:R-:W-:Y:S01]  /*1a20*/  IMAD R5, R14, R11, R5 ;  /* 0x0000000b0e057224 */ /* 0x000fe200078e0205 */
[----:B------:R-:W-:-:S04]  /*1a30*/  LOP3.LUT R11, R9, R12, RZ, 0x3c, !PT ;  /* 0x0000000c090b7212 */ /* 0x000fc800078e3cff */
[----:B------:R-:W-:Y:S02]  /*1a40*/  ISETP.GT.U32.AND P1, PT, R14, R5, PT ;  /* 0x000000050e00720c */ /* 0x000fe40003f24070 */
[----:B------:R-:W-:Y:S02]  /*1a50*/  ISETP.GE.AND P2, PT, R11, RZ, PT ;  /* 0x000000ff0b00720c */ /* 0x000fe40003f46270 */
[----:B------:R-:W-:-:S09]  /*1a60*/  LOP3.LUT R11, RZ, R12, RZ, 0x33, !PT ;  /* 0x0000000cff0b7212 */ /* 0x000fd200078e33ff */
        /* <DEDUP_REMOVED lines=10> */
[----:B------:R-:W-:Y:S01]  /*1b10*/  ISETP.GT.U32.AND P0, PT, R14, R5, PT ;  /* 0x000000050e00720c */ /* 0x000fe20003f04070 */
[----:B------:R-:W-:Y:S01]  /*1b20*/  IMAD.IADD R14, R5, 0x1, -R14 ;  /* 0x00000001050e7824 */ /* 0x000fe200078e0a0e */
[----:B------:R-:W-:-:S04]  /*1b30*/  ISETP.GE.AND P1, PT, R9, RZ, PT ;  /* 0x000000ff0900720c */ /* 0x000fc80003f26270 */
[----:B------:R-:W-:Y:S02]  /*1b40*/  SEL R14, R14, R5, !P0 ;  /* 0x000000050e0e7207 */ /* 0x000fe40004000000 */
[----:B------:R-:W2:Y:S07]  /*1b50*/  LDC.64 R4, c[0x0][0x388] ;  /* 0x0000e200ff047b82 */ /* 0x000eae0000000a00 */
[----:B------:R-:W-:-:S04]  /*1b60*/  @!P1 IADD3 R14, PT, PT, -R14, RZ, RZ ;  /* 0x000000ff0e0e9210 */ /* 0x000fc80007ffe1ff */
[----:B------:R-:W-:-:S05]  /*1b70*/  SEL R11, R11, R14, !P3 ;  /* 0x0000000e0b0b7207 */ /* 0x000fca0005800000 */
[----:B------:R-:W-:-:S04]  /*1b80*/  VIADD R11, R11, UR8 ;  /* 0x000000080b0b7c36 */ /* 0x000fc80008000000 */
[----:B------:R-:W-:-:S04]  /*1b90*/  IMAD R11, R13, R12, R11 ;  /* 0x0000000c0d0b7224 */ /* 0x000fc800078e020b */
[----:B--2---:R-:W-:-:S06]  /*1ba0*/  IMAD.WIDE R4, R11, 0x4, R4 ;  /* 0x000000040b047825 */ /* 0x004fcc00078e0204 */
[----:B------:R-:W2:Y:S04]  /*1bb0*/  LDG.E R4, desc[UR10][R4.64] ;  /* 0x0000000a04047981 */ /* 0x000ea8000c1e1900 */
[----:B--2---:R2:W-:Y:S02]  /*1bc0*/  STS [R21+UR5], R4 ;  /* 0x0000000415007988 */ /* 0x0045e40008000805 */
.L_x_22:
[----:B------:R-:W-:Y:S05]  /*1bd0*/  BSYNC.RECONVERGENT B0 ;  /* 0x0000000000007941 */ /* 0x000fea0003800200 */
.L_x_21:
[----:B------:R-:W-:Y:S01]  /*1be0*/  IADD3 R7, PT, PT, R7, 0x4, RZ ;  /* 0x0000000407077810 */ /* 0x000fe20007ffe0ff */
[----:B------:R-:W-:Y:S01]  /*1bf0*/  ULEA UR5, UR12, UR5, 0x4 ;  /* 0x000000050c057291 */ /* 0x000fe2000f8e20ff */
[C---:B------:R-:W-:Y:S01]  /*1c00*/  IMAD R10, R0.reuse, 0x4, R10 ;  /* 0x00000004000a7824 */ /* 0x040fe200078e020a */
[C---:B------:R-:W-:Y:S01]  /*1c10*/  LEA R8, R0.reuse, R8, 0x2 ;  /* 0x0000000800087211 */ /* 0x040fe200078e10ff */
[C---:B------:R-:W-:Y:S01]  /*1c20*/  IMAD R9, R0.reuse, 0x4, R9 ;  /* 0x0000000400097824 */ /* 0x040fe200078e0209 */
[----:B------:R-:W-:Y:S02]  /*1c30*/  ISETP.NE.AND P0, PT, R7, RZ, PT ;  /* 0x000000ff0700720c */ /* 0x000fe40003f05270 */
[----:B------:R-:W-:-:S11]  /*1c40*/  LEA R6, R0, R6, 0x2 ;  /* 0x0000000600067211 */ /* 0x000fd600078e10ff */
[----:B------:R-:W-:Y:S05]  /*1c50*/  @P0 BRA `(.L_x_23) ;  /* 0xfffffff400080947 */ /* 0x000fea000383ffff */
[----:B------:R-:W-:-:S07]  /*1c60*/  LOP3.LUT R6, R2, 0x7ffffffc, RZ, 0xc0, !PT ;  /* 0x7ffffffc02067812 */ /* 0x000fce00078ec0ff */
.L_x_13:
[----:B------:R-:W-:-:S04]  /*1c70*/  LOP3.LUT R11, R2, 0x3, RZ, 0xc0, !PT ;  /* 0x00000003020b7812 */ /* 0x000fc800078ec0ff */
[----:B------:R-:W-:-:S13]  /*1c80*/  ISETP.NE.AND P0, PT, R11, RZ, PT ;  /* 0x000000ff0b00720c */ /* 0x000fda0003f05270 */
[----:B------:R-:W-:Y:S05]  /*1c90*/  @!P0 BRA `(.L_x_12) ;  /* 0x0000000800b48947 */ /* 0x000fea0003800000 */
[----:B0-----:R-:W0:Y:S01]  /*1ca0*/  S2R R5, SR_TID.X ;  /* 0x0000000000057919 */ /* 0x001e220000002100 */
[----:B------:R-:W-:Y:S01]  /*1cb0*/  BSSY.RECONVERGENT B0, `(.L_x_24) ;  /* 0x0000038000007945 */ /* 0x000fe20003800200 */
[----:B------:R-:W-:Y:S01]  /*1cc0*/  ISETP.NE.AND P0, PT, R11, 0x1, PT ;  /* 0x000000010b00780c */ /* 0x000fe20003f05270 */
[----:B0-----:R-:W-:-:S05]  /*1cd0*/  IMAD R6, R6, UR12, R5 ;  /* 0x0000000c06067c24 */ /* 0x001fca000f8e0205 */
[----:B------:R-:W-:-:S13]  /*1ce0*/  ISETP.GE.AND P1, PT, R6, UR13, PT ;  /* 0x0000000d06007c0c */ /* 0x000fda000bf26270 */
[----:B------:R-:W-:Y:S05]  /*1cf0*/  @P1 BRA `(.L_x_25) ;  /* 0x0000000000cc1947 */ /* 0x000fea0003800000 */
[----:B------:R-:W0:Y:S01]  /*1d00*/  LDC R7, c[0x0][0x3ac] ;  /* 0x0000eb00ff077b82 */ /* 0x000e220000000800 */
[----:B--23--:R-:W-:Y:S01]  /*1d10*/  IMAD.MOV.U32 R4, RZ, RZ, RZ ;  /* 0x000000ffff047224 */ /* 0x00cfe200078e00ff */
[----:B------:R-:W-:Y:S01]  /*1d20*/  IABS R13, R6 ;  /* 0x00000006000d7213 */ /* 0x000fe20000000000 */
[----:B------:R-:W2:Y:S01]  /*1d30*/  LDCU UR5, c[0x0][0x3a8] ;  /* 0x00007500ff0577ac */ /* 0x000ea20008000800 */
[-C--:B0-----:R-:W-:Y:S02]  /*1d40*/  IABS R8, R7.reuse ;  /* 0x0000000700087213 */ /* 0x081fe40000000000 */
[----:B------:R-:W-:Y:S02]  /*1d50*/  ISETP.NE.AND P4, PT, R7, RZ, PT ;  /* 0x000000ff0700720c */ /* 0x000fe40003f85270 */
[----:B------:R-:W0:Y:S08]  /*1d60*/  I2F.RP R10, R8 ;  /* 0x00000008000a7306 */ /* 0x000e300000209400 */
[----:B0-----:R-:W0:Y:S02]  /*1d70*/  MUFU.RCP R10, R10 ;  /* 0x0000000a000a7308 */ /* 0x001e240000001000 */
[----:B0-----:R-:W-:Y:S01]  /*1d80*/  VIADD R12, R10, 0xffffffe ;  /* 0x0ffffffe0a0c7836 */ /* 0x001fe20000000000 */
[----:B------:R-:W-:-:S05]  /*1d90*/  LOP3.LUT R10, RZ, R7, RZ, 0x33, !PT ;  /* 0x00000007ff0a7212 */ /* 0x000fca00078e33ff */
[----:B------:R-:W0:Y:S02]  /*1da0*/  F2I.FTZ.U32.TRUNC.NTZ R5, R12 ;  /* 0x0000000c00057305 */ /* 0x000e24000021f000 */
[----:B0-----:R-:W-:-:S05]  /*1db0*/  IADD3 R9, PT, PT, RZ, -R5, RZ ;  /* 0x80000005ff097210 */ /* 0x001fca0007ffe0ff */
[----:B------:R-:W-:-:S04]  /*1dc0*/  IMAD R9, R9, R8, RZ ;  /* 0x0000000809097224 */ /* 0x000fc800078e02ff */
[----:B------:R-:W-:Y:S01]  /*1dd0*/  IMAD.HI.U32 R4, R5, R9, R4 ;  /* 0x0000000905047227 */ /* 0x000fe200078e0004 */
[----:B------:R-:W-:-:S05]  /*1de0*/  MOV R9, R13 ;  /* 0x0000000d00097202 */ /* 0x000fca0000000f00 */
        /* <DEDUP_REMOVED lines=13> */
[----:B--2---:R-:W-:-:S13]  /*1ec0*/  ISETP.GE.AND P1, PT, R12, UR5, PT ;  /* 0x000000050c007c0c */ /* 0x004fda000bf26270 */
[----:B------:R-:W0:Y:S01]  /*1ed0*/  @P1 S2R R5, SR_CgaCtaId ;  /* 0x0000000000051919 */ /* 0x000e220000008800 */
[----:B------:R-:W-:-:S04]  /*1ee0*/  @P1 MOV R4, 0x400 ;  /* 0x0000040000041802 */ /* 0x000fc80000000f00 */
[----:B0-----:R-:W-:-:S05]  /*1ef0*/  @P1 LEA R5, R5, R4, 0x18 ;  /* 0x0000000405051211 */ /* 0x001fca00078ec0ff */
[----:B------:R-:W-:-:S05]  /*1f00*/  @P1 IMAD R4, R6, 0x4, R5 ;  /* 0x0000000406041824 */ /* 0x000fca00078e0205 */
[----:B------:R0:W-:Y:S01]  /*1f10*/  @P1 STS [R4], RZ ;  /* 0x000000ff04001388 */ /* 0x0001e20000000800 */
[----:B------:R-:W-:Y:S05]  /*1f20*/  @P1 BRA `(.L_x_25) ;  /* 0x0000000000401947 */ /* 0x000fea0003800000 */
[----:B------:R-:W-:Y:S01]  /*1f30*/  ISETP.GE.AND P2, PT, R6, RZ, PT ;  /* 0x000000ff0600720c */ /* 0x000fe20003f46270 */
[----:B0-----:R-:W0:Y:S01]  /*1f40*/  LDC.64 R4, c[0x0][0x388] ;  /* 0x0000e200ff047b82 */ /* 0x001e220000000a00 */
        /* <DEDUP_REMOVED lines=8> */
[----:B------:R-:W2:Y:S01]  /*1fd0*/  LDG.E R4, desc[UR10][R4.64] ;  /* 0x0000000a04047981 */ /* 0x000ea2000c1e1900 */
[----:B------:R-:W0:Y:S01]  /*1fe0*/  S2UR UR9, SR_CgaCtaId ;  /* 0x00000000000979c3 */ /* 0x000e220000008800 */
[----:B------:R-:W-:Y:S02]  /*1ff0*/  UMOV UR5, 0x400 ;  /* 0x0000040000057882 */ /* 0x000fe40000000000 */
[----:B0-----:R-:W-:-:S06]  /*2000*/  ULEA UR5, UR9, UR5, 0x18 ;  /* 0x0000000509057291 */ /* 0x001fcc000f8ec0ff */
[----:B------:R-:W-:-:S05]  /*2010*/  LEA R7, R6, UR5, 0x2 ;  /* 0x0000000506077c11 */ /* 0x000fca000f8e10ff */
[----:B--2---:R0:W-:Y:S02]  /*2020*/  STS [R7], R4 ;  /* 0x0000000407007388 */ /* 0x0041e40000000800 */
.L_x_25:
[----:B------:R-:W-:Y:S05]  /*2030*/  BSYNC.RECONVERGENT B0 ;  /* 0x0000000000007941 */ /* 0x000fea0003800200 */
.L_x_24:
[----:B------:R-:W-:Y:S05]  /*2040*/  @!P0 BRA `(.L_x_12) ;  /* 0x0000000400c88947 */ /* 0x000fea0003800000 */
[----:B------:R-:W-:Y:S01]  /*2050*/  VIADD R6, R6, UR12 ;  /* 0x0000000c06067c36 */ /* 0x000fe20008000000 */
[----:B------:R-:W-:Y:S01]  /*2060*/  BSSY.RECONVERGENT B0, `(.L_x_26) ;  /* 0x0000037000007945 */ /* 0x000fe20003800200 */
[----:B------:R-:W-:-:S03]  /*2070*/  ISETP.NE.AND P0, PT, R11, 0x2, PT ;  /* 0x000000020b00780c */ /* 0x000fc60003f05270 */
[----:B------:R-:W-:-:S13]  /*2080*/  ISETP.GE.AND P1, PT, R6, UR13, PT ;  /* 0x0000000d06007c0c */ /* 0x000fda000bf26270 */
[----:B------:R-:W-:Y:S05]  /*2090*/  @P1 BRA `(.L_x_27) ;  /* 0x0000000000cc1947 */ /* 0x000fea0003800000 */
[----:B0-----:R-:W0:Y:S01]  /*20a0*/  LDC R7, c[0x0][0x3ac] ;  /* 0x0000eb00ff077b82 */ /* 0x001e220000000800 */
[----:B--23--:R-:W-:Y:S01]  /*20b0*/  HFMA2 R4, -RZ, RZ, 0, 0 ;  /* 0x00000000ff047431 */ /* 0x00cfe200000001ff */
[----:B------:R-:W-:Y:S01]  /*20c0*/  IABS R12, R6 ;  /* 0x00000006000c7213 */ /* 0x000fe20000000000 */
[----:B------:R-:W2:Y:S01]  /*20d0*/  LDCU UR5, c[0x0][0x3a8] ;  /* 0x00007500ff0577ac */ /* 0x000ea20008000800 */
[----:B0-----:R-:W-:Y:S02]  /*20e0*/  IABS R8, R7 ;  /* 0x0000000700087213 */ /* 0x001fe40000000000 */
[----:B------:R-:W-:Y:S02]  /*20f0*/  ISETP.NE.AND P4, PT, R7, RZ, PT ;  /* 0x000000ff0700720c */ /* 0x000fe40003f85270 */
[----:B------:R-:W0:Y:S08]  /*2100*/  I2F.RP R10, R8 ;  /* 0x00000008000a7306 */ /* 0x000e300000209400 */
[----:B0-----:R-:W0:Y:S02]  /*2110*/  MUFU.RCP R10, R10 ;  /* 0x0000000a000a7308 */ /* 0x001e240000001000 */
[----:B0-----:R-:W-:-:S02]  /*2120*/  IADD3 R11, PT, PT, R10, 0xffffffe, RZ ;  /* 0x0ffffffe0a0b7810 */ /* 0x001fc40007ffe0ff */
[----:B------:R-:W-:-:S04]  /*2130*/  LOP3.LUT R10, RZ, R7, RZ, 0x33, !PT ;  /* 0x00000007ff0a7212 */ /* 0x000fc800078e33ff */
[----:B------:R-:W0:Y:S02]  /*2140*/  F2I.FTZ.U32.TRUNC.NTZ R5, R11 ;  /* 0x0000000b00057305 */ /* 0x000e24000021f000 */
[----:B0-----:R-:W-:-:S04]  /*2150*/  IMAD.MOV R9, RZ, RZ, -R5 ;  /* 0x000000ffff097224 */ /* 0x001fc800078e0a05 */
[----:B------:R-:W-:-:S04]  /*2160*/  IMAD R9, R9, R8, RZ ;  /* 0x0000000809097224 */ /* 0x000fc800078e02ff */
[----:B------:R-:W-:-:S04]  /*2170*/  IMAD.HI.U32 R4, R5, R9, R4 ;  /* 0x0000000905047227 */ /* 0x000fc800078e0004 */
[----:B------:R-:W-:-:S04]  /*2180*/  IMAD.MOV.U32 R9, RZ, RZ, R12 ;  /* 0x000000ffff097224 */ /* 0x000fc800078e000c */
[----:B------:R-:W-:-:S05]  /*2190*/  IMAD.HI.U32 R4, R4, R9, RZ ;  /* 0x0000000904047227 */ /* 0x000fca00078e00ff */
[----:B------:R-:W-:-:S05]  /*21a0*/  IADD3 R5, PT, PT, -R4, RZ, RZ ;  /* 0x000000ff04057210 */ /* 0x000fca0007ffe1ff */
[----:B------:R-:W-:Y:S01]  /*21b0*/  IMAD R9, R8, R5, R9 ;  /* 0x0000000508097224 */ /* 0x000fe200078e0209 */
[----:B------:R-:W-:-:S04]  /*21c0*/  LOP3.LUT R5, R6, R7, RZ, 0x3c, !PT ;  /* 0x0000000706057212 */ /* 0x000fc800078e3cff */
[----:B------:R-:W-:Y:S02]  /*21d0*/  ISETP.GT.U32.AND P2, PT, R8, R9, PT ;  /* 0x000000090800720c */ /* 0x000fe40003f44070 */
[----:B------:R-:W-:-:S11]  /*21e0*/  ISETP.GE.AND P3, PT, R5, RZ, PT ;  /* 0x000000ff0500720c */ /* 0x000fd60003f66270 */
[----:B------:R-:W-:Y:S01]  /*21f0*/  @!P2 IMAD.IADD R9, R9, 0x1, -R8 ;  /* 0x000000010909a824 */ /* 0x000fe200078e0a08 */
[----:B------:R-:W-:-:S04]  /*2200*/  @!P2 IADD3 R4, PT, PT, R4, 0x1, RZ ;  /* 0x000000010404a810 */ /* 0x000fc80007ffe0ff */
[----:B------:R-:W-:-:S13]  /*2210*/  ISETP.GE.U32.AND P1, PT, R9, R8, PT ;  /* 0x000000080900720c */ /* 0x000fda0003f26070 */
[----:B------:R-:W-:-:S05]  /*2220*/  @P1 VIADD R4, R4, 0x1 ;  /* 0x0000000104041836 */ /* 0x000fca0000000000 */
[----:B------:R-:W-:-:S04]  /*2230*/  @!P3 IADD3 R4, PT, PT, -R4, RZ, RZ ;  /* 0x000000ff0404b210 */ /* 0x000fc80007ffe1ff */
[----:B------:R-:W-:-:S05]  /*2240*/  SEL R12, R10, R4, !P4 ;  /* 0x000000040a0c7207 */ /* 0x000fca0006000000 */
[----:B------:R-:W-:-:S05]  /*2250*/  VIADD R12, R12, UR19 ;  /* 0x000000130c0c7c36 */ /* 0x000fca0008000000 */
[----:B--2---:R-:W-:-:S13]  /*2260*/  ISETP.GE.AND P1, PT, R12, UR5, PT ;  /* 0x000000050c007c0c */ /* 0x004fda000bf26270 */
[----:B------:R-:W0:Y:S01]  /*2270*/  @P1 S2R R5, SR_CgaCtaId ;  /* 0x0000000000051919 */ /* 0x000e220000008800 */
[----:B------:R-:W-:-:S04]  /*2280*/  @P1 MOV R4, 0x400 ;  /* 0x0000040000041802 */ /* 0x000fc80000000f00 */
[----:B0-----:R-:W-:-:S04]  /*2290*/  @P1 LEA R5, R5, R4, 0x18 ;  /* 0x0000000405051211 */ /* 0x001fc800078ec0ff */
[----:B------:R-:W-:-:S05]  /*22a0*/  @P1 LEA R4, R6, R5, 0x2 ;  /* 0x0000000506041211 */ /* 0x000fca00078e10ff */
[----:B------:R0:W-:Y:S01]  /*22b0*/  @P1 STS [R4], RZ ;  /* 0x000000ff04001388 */ /* 0x0001e20000000800 */
[----:B------:R-:W-:Y:S05]  /*22c0*/  @P1 BRA `(.L_x_27) ;  /* 0x0000000000401947 */ /* 0x000fea0003800000 */
[----:B------:R-:W-:Y:S01]  /*22d0*/  ISETP.GE.AND P2, PT, R6, RZ, PT ;  /* 0x000000ff0600720c */ /* 0x000fe20003f46270 */
[----:B0-----:R-:W0:Y:S01]  /*22e0*/  LDC.64 R4, c[0x0][0x388] ;  /* 0x0000e200ff047b82 */ /* 0x001e220000000a00 */
        /* <DEDUP_REMOVED lines=14> */
.L_x_27:
[----:B------:R-:W-:Y:S05]  /*23d0*/  BSYNC.RECONVERGENT B0 ;  /* 0x0000000000007941 */ /* 0x000fea0003800200 */
.L_x_26:
[----:B------:R-:W-:Y:S05]  /*23e0*/  @!P0 BRA `(.L_x_12) ;  /* 0x0000000000e08947 */ /* 0x000fea0003800000 */
[----:B------:R-:W-:Y:S01]  /*23f0*/  IADD3 R6, PT, PT, R6, UR12, RZ ;  /* 0x0000000c06067c10 */ /* 0x000fe2000fffe0ff */
[----:B------:R-:W-:Y:S03]  /*2400*/  BSSY.RECONVERGENT B0, `(.L_x_12) ;  /* 0x0000036000007945 */ /* 0x000fe60003800200 */
[----:B------:R-:W-:-:S13]  /*2410*/  ISETP.GE.AND P0, PT, R6, UR13, PT ;  /* 0x0000000d06007c0c */ /* 0x000fda000bf06270 */
[----:B------:R-:W-:Y:S05]  /*2420*/  @P0 BRA `(.L_x_28) ;  /* 0x0000000000cc0947 */ /* 0x000fea0003800000 */
[----:B0-----:R-:W0:Y:S01]  /*2430*/  LDC R7, c[0x0][0x3ac] ;  /* 0x0000eb00ff077b82 */ /* 0x001e220000000800 */
        /* <DEDUP_REMOVED lines=50> */
.L_x_28:
[----:B------:R-:W-:Y:S05]  /*2760*/  BSYNC.RECONVERGENT B0 ;  /* 0x0000000000007941 */ /* 0x000fea0003800200 */
.L_x_12:
[----:B------:R-:W5:Y:S01]  /*2770*/  LDCU UR5, c[0x0][0x3ac] ;  /* 0x00007580ff0577ac */ /* 0x000f620008000800 */
[----:B------:R-:W-:Y:S01]  /*2780*/  BSSY.RECONVERGENT B0, `(.L_x_29) ;  /* 0x000032a000007945 */ /* 0x000fe20003800200 */
[----:B------:R-:W-:Y:S01]  /*2790*/  VOTE.ANY R19, PT, PT ;  /* 0x0000000000137806 */ /* 0x000fe200038e0100 */
[----:B------:R-:W-:Y:S01]  /*27a0*/  IMAD.MOV.U32 R6, RZ, RZ, -0x800001 ;  /* 0xff7fffffff067424 */ /* 0x000fe200078e00ff */
[----:B-----5:R-:W-:Y:S01]  /*27b0*/  UISETP.GE.AND UP1, UPT, UR5, 0x20, UPT ;  /* 0x000000200500788c */ /* 0x020fe2000bf26270 */
[----:B------:R-:W-:Y:S08]  /*27c0*/  BAR.SYNC.DEFER_BLOCKING 0x0 ;  /* 0x0000000000007b1d */ /* 0x000ff00000010000 */
[----:B------:R-:W-:Y:S05]  /*27d0*/  BRA.U !UP1, `(.L_x_30) ;  /* 0x0000000909dc7547 */ /* 0x000fea000b800000 */
[----:B------:R-:W-:Y:S01]  /*27e0*/  MOV R6, 0xff7fffff ;  /* 0xff7fffff00067802 */ /* 0x000fe20000000f00 */
[----:B------:R-:W-:-:S07]  /*27f0*/  IMAD.MOV.U32 R8, RZ, RZ, RZ ;  /* 0x000000ffff087224 */ /* 0x000fce00078e00ff */
.L_x_45:
[----:B------:R-:W5:Y:S01]  /*2800*/  LDCU UR5, c[0x0][0x3a8] ;  /* 0x00007500ff0577ac */ /* 0x000f620008000800 */
[----:B0-23--:R-:W-:-:S04]  /*2810*/  IADD3 R4, PT, PT, R8, UR19, RZ ;  /* 0x0000001308047c10 */ /* 0x00dfc8000fffe0ff */
[----:B-----5:R-:W-:-:S13]  /*2820*/  ISETP.GE.AND P0, PT, R4, UR5, PT ;  /* 0x0000000504007c0c */ /* 0x020fda000bf06270 */
[----:B------:R-:W-:Y:S05]  /*2830*/  @P0 BRA `(.L_x_31) ;  /* 0x0000000800b40947 */ /* 0x000fea0003800000 */
[----:B------:R-:W-:Y:S01]  /*2840*/  UIADD3 UR5, UPT, UPT, UR7, -0x1, URZ ;  /* 0xffffffff07057890 */ /* 0x000fe2000fffe0ff */
[----:B------:R-:W-:Y:S02]  /*2850*/  HFMA2 R10, -RZ, RZ, 0, 0 ;  /* 0x00000000ff0a7431 */ /* 0x000fe400000001ff */
[----:B------:R-:W-:Y:S01]  /*2860*/  IMAD.MOV.U32 R4, RZ, RZ, RZ ;  /* 0x000000ffff047224 */ /* 0x000fe200078e00ff */
[----:B------:R-:W-:-:S09]  /*2870*/  UISETP.GE.U32.AND UP2, UPT, UR5, 0x7, UPT ;  /* 0x000000070500788c */ /* 0x000fd2000bf46070 */
[----:B------:R-:W-:Y:S05]  /*2880*/  BRA.U !UP2, `(.L_x_32) ;  /* 0x000000010ad47547 */ /* 0x000fea000b800000 */
[----:B------:R-:W0:Y:S01]  /*2890*/  S2UR UR9, SR_CgaCtaId ;  /* 0x00000000000979c3 */ /* 0x000e220000008800 */
[----:B------:R-:W-:Y:S01]  /*28a0*/  IMAD.MOV.U32 R4, RZ, RZ, RZ ;  /* 0x000000ffff047224 */ /* 0x000fe200078e00ff */
[----:B------:R-:W-:Y:S01]  /*28b0*/  MOV R10, RZ ;  /* 0x000000ff000a7202 */ /* 0x000fe20000000f00 */
[----:B------:R-:W-:Y:S01]  /*28c0*/  UMOV UR5, 0x400 ;  /* 0x0000040000057882 */ /* 0x000fe20000000000 */
[----:B------:R-:W2:Y:S02]  /*28d0*/  LDCU UR20, c[0x0][0x3ac] ;  /* 0x00007580ff1477ac */ /* 0x000ea40008000800 */
[----:B0-2---:R-:W-:-:S12]  /*28e0*/  ULEA UR5, UR9, UR5, 0x18 ;  /* 0x0000000509057291 */ /* 0x005fd8000f8ec0ff */
.L_x_33:
[C---:B------:R-:W-:Y:S01]  /*28f0*/  IMAD R7, R10.reuse, 0x20, R27 ;  /* 0x000000200a077824 */ /* 0x040fe200078e021b */
[----:B------:R-:W-:-:S04]  /*2900*/  LEA R5, R10, R1, 0x2 ;  /* 0x000000010a057211 */ /* 0x000fc800078e10ff */
[----:B------:R-:W-:-:S13]  /*2910*/  ISETP.GE.AND P1, PT, R7, UR20, PT ;  /* 0x0000001407007c0c */ /* 0x000fda000bf26270 */
[----:B------:R-:W2:Y:S01]  /*2920*/  @!P1 LDL R11, [R5] ;  /* 0x00000000050b9983 */ /* 0x000ea20000100800 */
[----:B------:R-:W-:-:S05]  /*2930*/  VIADD R9, R7, 0x20 ;  /* 0x0000002007097836 */ /* 0x000fca0000000000 */
[----:B------:R-:W-:-:S13]  /*2940*/  ISETP.GE.AND P2, PT, R9, UR20, PT ;  /* 0x0000001409007c0c */ /* 0x000fda000bf46270 */
[----:B------:R-:W3:Y:S01]  /*2950*/  @!P2 LDL R13, [R5+0x4] ;  /* 0x00000400050da983 */ /* 0x000ee20000100800 */
[----:B------:R-:W-:-:S04]  /*2960*/  IADD3 R9, PT, PT, R7, 0x40, RZ ;  /* 0x0000004007097810 */ /* 0x000fc80007ffe0ff */
[----:B------:R-:W-:-:S13]  /*2970*/  ISETP.GE.AND P3, PT, R9, UR20, PT ;  /* 0x0000001409007c0c */ /* 0x000fda000bf66270 */
[----:B------:R-:W5:Y:S01]  /*2980*/  @!P3 LDL R15, [R5+0x8] ;  /* 0x00000800050fb983 */ /* 0x000f620000100800 */
[----:B------:R-:W-:-:S05]  /*2990*/  VIADD R9, R7, 0x60 ;  /* 0x0000006007097836 */ /* 0x000fca0000000000 */
[----:B------:R-:W-:-:S13]  /*29a0*/  ISETP.GE.AND P0, PT, R9, UR20, PT ;  /* 0x0000001409007c0c */ /* 0x000fda000bf06270 */
[----:B------:R-:W4:Y:S01]  /*29b0*/  @!P0 LDL R9, [R5+0xc] ;  /* 0x00000c0005098983 */ /* 0x000f220000100800 */
[----:B------:R-:W-:-:S05]  /*29c0*/  IMAD R12, R8, UR20, R7 ;  /* 0x00000014080c7c24 */ /* 0x000fca000f8e0207 */
[----:B------:R-:W-:-:S05]  /*29d0*/  LEA R12, R12, UR5, 0x2 ;  /* 0x000000050c0c7c11 */ /* 0x000fca000f8e10ff */
[----:B------:R-:W2:Y:S02]  /*29e0*/  @!P1 LDS R14, [R12] ;  /* 0x000000000c0e9984 */ /* 0x000ea40000000800 */
[----:B--2---:R-:W-:Y:S02]  /*29f0*/  @!P1 FFMA R4, R11, R14, R4 ;  /* 0x0000000e0b049223 */ /* 0x004fe40000000004 */
[----:B------:R-:W3:Y:S02]  /*2a00*/  @!P2 LDS R11, [R12+0x80] ;  /* 0x000080000c0ba984 */ /* 0x000ee40000000800 */
[----:B---3--:R-:W-:Y:S01]  /*2a10*/  @!P2 FFMA R4, R11, R13, R4 ;  /* 0x0000000d0b04a223 */ /* 0x008fe20000000004 */
[----:B------:R-:W-:Y:S01]  /*2a20*/  IADD3 R13, PT, PT, R7, 0x80, RZ ;  /* 0x00000080070d7810 */ /* 0x000fe20007ffe0ff */
[----:B------:R-:W5:Y:S03]  /*2a30*/  @!P3 LDS R11, [R12+0x100] ;  /* 0x000100000c0bb984 */ /* 0x000f660000000800 */
[----:B------:R-:W-:-:S02]  /*2a40*/  ISETP.GE.AND P1, PT, R13, UR20, PT ;  /* 0x000000140d007c0c */ /* 0x000fc4000bf26270 */
[----:B------:R-:W4:Y:S01]  /*2a50*/  @!P0 LDS R13, [R12+0x180] ;  /* 0x000180000c0d8984 */ /* 0x000f220000000800 */
[----:B------:R-:W-:-:S05]  /*2a60*/  VIADD R14, R7, 0xa0 ;  /* 0x000000a0070e7836 */ /* 0x000fca0000000000 */
[----:B------:R-:W-:Y:S01]  /*2a70*/  ISETP.GE.AND P2, PT, R14, UR20, PT ;  /* 0x000000140e007c0c */ /* 0x000fe2000bf46270 */
[----:B-----5:R-:W-:-:S04]  /*2a80*/  @!P3 FFMA R4, R11, R15, R4 ;  /* 0x0000000f0b04b223 */ /* 0x020fc80000000004 */
[----:B------:R-:W2:Y:S01]  /*2a90*/  @!P1 LDL R11, [R5+0x10] ;  /* 0x00001000050b9983 */ /* 0x000ea20000100800 */
[C---:B------:R-:W-:Y:S01]  /*2aa0*/  IADD3 R14, PT, PT, R7.reuse, 0xc0, RZ ;  /* 0x000000c0070e7810 */ /* 0x040fe20007ffe0ff */
[----:B------:R-:W-:Y:S02]  /*2ab0*/  VIADD R7, R7, 0xe0 ;  /* 0x000000e007077836 */ /* 0x000fe40000000000 */
[----:B----4-:R-:W-:Y:S01]  /*2ac0*/  @!P0 FFMA R4, R13, R9, R4 ;  /* 0x000000090d048223 */ /* 0x010fe20000000004 */
[----:B------:R-:W-:-:S03]  /*2ad0*/  ISETP.GE.AND P3, PT, R14, UR20, PT ;  /* 0x000000140e007c0c */ /* 0x000fc6000bf66270 */
[----:B------:R-:W3:Y:S01]  /*2ae0*/  @!P2 LDL R13, [R5+0x14] ;  /* 0x00001400050da983 */ /* 0x000ee20000100800 */
[----:B------:R-:W-:-:S03]  /*2af0*/  ISETP.GE.AND P4, PT, R7, UR20, PT ;  /* 0x0000001407007c0c */ /* 0x000fc6000bf86270 */
[----:B------:R-:W2:Y:S06]  /*2b00*/  @!P1 LDS R7, [R12+0x200] ;  /* 0x000200000c079984 */ /* 0x000eac0000000800 */
[----:B------:R-:W4:Y:S04]  /*2b10*/  @!P3 LDL R14, [R5+0x18] ;  /* 0x00001800050eb983 */ /* 0x000f280000100800 */
[----:B------:R-:W5:Y:S04]  /*2b20*/  @!P4 LDL R15, [R5+0x1c] ;  /* 0x00001c00050fc983 */ /* 0x000f680000100800 */
[----:B------:R-:W-:Y:S01]  /*2b30*/  @!P3 LDS R9, [R12+0x300] ;  /* 0x000300000c09b984 */ /* 0x000fe20000000800 */
[----:B------:R-:W-:-:S04]  /*2b40*/  IADD3 R10, PT, PT, R10, 0x8, RZ ;  /* 0x000000080a0a7810 */ /* 0x000fc80007ffe0ff */
[----:B------:R-:W-:Y:S01]  /*2b50*/  ISETP.NE.AND P0, PT, R10, UR16, PT ;  /* 0x000000100a007c0c */ /* 0x000fe2000bf05270 */
[----:B--2---:R-:W-:Y:S02]  /*2b60*/  @!P1 FFMA R4, R11, R7, R4 ;  /* 0x000000070b049223 */ /* 0x004fe40000000004 */
[----:B------:R-:W3:Y:S04]  /*2b70*/  @!P2 LDS R7, [R12+0x280] ;  /* 0x000280000c07a984 */ /* 0x000ee80000000800 */
[----:B------:R-:W5:Y:S01]  /*2b80*/  @!P4 LDS R11, [R12+0x380] ;  /* 0x000380000c0bc984 */ /* 0x000f620000000800 */
[----:B---3--:R-:W-:-:S04]  /*2b90*/  @!P2 FFMA R4, R7, R13, R4 ;  /* 0x0000000d0704a223 */ /* 0x008fc80000000004 */
[----:B----4-:R-:W-:-:S04]  /*2ba0*/  @!P3 FFMA R4, R9, R14, R4 ;  /* 0x0000000e0904b223 */ /* 0x010fc80000000004 */
[----:B-----5:R-:W-:Y:S01]  /*2bb0*/  @!P4 FFMA R4, R11, R15, R4 ;  /* 0x0000000f0b04c223 */ /* 0x020fe20000000004 */
[----:B------:R-:W-:Y:S06]  /*2bc0*/  @P0 BRA `(.L_x_33) ;  /* 0xfffffffc00480947 */ /* 0x000fec000383ffff */
[----:B------:R-:W-:-:S07]  /*2bd0*/  IMAD.U32 R10, RZ, RZ, UR16 ;  /* 0x00000010ff0a7e24 */ /* 0x000fce000f8e00ff */
.L_x_32:
[----:B------:R-:W-:-:S09]  /*2be0*/  UISETP.NE.AND UP2, UPT, UR14, URZ, UPT ;  /* 0x000000ff0e00728c */ /* 0x000fd2000bf45270 */
[----:B------:R-:W-:Y:S05]  /*2bf0*/  BRA.U !UP2, `(.L_x_34) ;  /* 0x000000050a147547 */ /* 0x000fea000b800000 */
[----:B------:R-:W-:Y:S02]  /*2c00*/  UISETP.GE.U32.AND UP2, UPT, UR18, 0x3, UPT ;  /* 0x000000031200788c */ /* 0x000fe4000bf46070 */
[----:B------:R-:W-:-:S07]  /*2c10*/  UISETP.NE.AND UP3, UPT, UR15, URZ, UPT ;  /* 0x000000ff0f00728c */ /* 0x000fce000bf65270 */
[----:B------:R-:W-:Y:S05]  /*2c20*/  BRA.U !UP2, `(.L_x_35) ;  /* 0x000000010a707547 */ /* 0x000fea000b800000 */
[----:B------:R-:W0:Y:S01]  /*2c30*/  LDCU UR20, c[0x0][0x3ac] ;  /* 0x00007580ff1477ac */ /* 0x000e220008000800 */
[C---:B------:R-:W-:Y:S01]  /*2c40*/  LEA R13, R10.reuse, R27, 0x5 ;  /* 0x0000001b0a0d7211 */ /* 0x040fe200078e28ff */
[----:B------:R-:W-:-:S03]  /*2c50*/  IMAD R12, R10, 0x4, R1 ;  /* 0x000000040a0c7824 */ /* 0x000fc600078e0201 */
[----:B0-----:R-:W-:-:S13]  /*2c60*/  ISETP.GE.AND P0, PT, R13, UR20, PT ;  /* 0x000000140d007c0c */ /* 0x001fda000bf06270 */
[----:B------:R-:W2:Y:S01]  /*2c70*/  @!P0 LDL R5, [R12] ;  /* 0x000000000c058983 */ /* 0x000ea20000100800 */
[C---:B------:R-:W-:Y:S02]  /*2c80*/  IADD3 R7, PT, PT, R13.reuse, 0x20, RZ ;  /* 0x000000200d077810 */ /* 0x040fe40007ffe0ff */
[----:B------:R-:W-:Y:S02]  /*2c90*/  IADD3 R9, PT, PT, R13, 0x40, RZ ;  /* 0x000000400d097810 */ /* 0x000fe40007ffe0ff */
[----:B------:R-:W-:Y:S01]  /*2ca0*/  ISETP.GE.AND P1, PT, R7, UR20, PT ;  /* 0x0000001407007c0c */ /* 0x000fe2000bf26270 */
[----:B------:R-:W-:Y:S01]  /*2cb0*/  VIADD R7, R13, 0x60 ;  /* 0x000000600d077836 */ /* 0x000fe20000000000 */
[----:B------:R-:W-:-:S04]  /*2cc0*/  ISETP.GE.AND P2, PT, R9, UR20, PT ;  /* 0x0000001409007c0c */ /* 0x000fc8000bf46270 */
[----:B------:R-:W-:-:S07]  /*2cd0*/  ISETP.GE.AND P3, PT, R7, UR20, PT ;  /* 0x0000001407007c0c */ /* 0x000fce000bf66270 */
[----:B------:R-:W3:Y:S04]  /*2ce0*/  @!P1 LDL R7, [R12+0x4] ;  /* 0x000004000c079983 */ /* 0x000ee80000100800 */
[----:B------:R-:W5:Y:S04]  /*2cf0*/  @!P2 LDL R9, [R12+0x8] ;  /* 0x000008000c09a983 */ /* 0x000f680000100800 */
[----:B------:R-:W4:Y:S01]  /*2d00*/  @!P3 LDL R11, [R12+0xc] ;  /* 0x00000c000c0bb983 */ /* 0x000f220000100800 */
[----:B------:R-:W0:Y:S01]  /*2d10*/  S2UR UR9, SR_CgaCtaId ;  /* 0x00000000000979c3 */ /* 0x000e220000008800 */
[----:B------:R-:W-:Y:S01]  /*2d20*/  UMOV UR5, 0x400 ;  /* 0x0000040000057882 */ /* 0x000fe20000000000 */
[----:B------:R-:W-:Y:S01]  /*2d30*/  IMAD R13, R8, UR20, R13 ;  /* 0x00000014080d7c24 */ /* 0x000fe2000f8e020d */
[----:B------:R-:W-:Y:S01]  /*2d40*/  IADD3 R10, PT, PT, R10, 0x4, RZ ;  /* 0x000000040a0a7810 */ /* 0x000fe20007ffe0ff */
[----:B0-----:R-:W-:-:S06]  /*2d50*/  ULEA UR5, UR9, UR5, 0x18 ;  /* 0x0000000509057291 */ /* 0x001fcc000f8ec0ff */
[----:B------:R-:W-:-:S05]  /*2d60*/  LEA R14, R13, UR5, 0x2 ;  /* 0x000000050d0e7c11 */ /* 0x000fca000f8e10ff */
[----:B------:R-:W2:Y:S04]  /*2d70*/  @!P0 LDS R13, [R14] ;  /* 0x000000000e0d8984 */ /* 0x000ea80000000800 */
[----:B------:R-:W-:Y:S01]  /*2d80*/  @!P3 LDS R15, [R14+0x180] ;  /* 0x000180000e0fb984 */ /* 0x000fe20000000800 */
[----:B--2---:R-:W-:-:S03]  /*2d90*/  @!P0 FFMA R4, R5, R13, R4 ;  /* 0x0000000d05048223 */ /* 0x004fc60000000004 */
[----:B------:R-:W3:Y:S04]  /*2da0*/  @!P1 LDS R5, [R14+0x80] ;  /* 0x000080000e059984 */ /* 0x000ee80000000800 */
[----:B------:R-:W5:Y:S01]  /*2db0*/  @!P2 LDS R13, [R14+0x100] ;  /* 0x000100000e0da984 */ /* 0x000f620000000800 */
[----:B---3--:R-:W-:-:S04]  /*2dc0*/  @!P1 FFMA R4, R5, R7, R4 ;  /* 0x0000000705049223 */ /* 0x008fc80000000004 */
[----:B-----5:R-:W-:-:S04]  /*2dd0*/  @!P2 FFMA R4, R9, R13, R4 ;  /* 0x0000000d0904a223 */ /* 0x020fc80000000004 */
[----:B----4-:R-:W-:-:S07]  /*2de0*/  @!P3 FFMA R4, R15, R11, R4 ;  /* 0x0000000b0f04b223 */ /* 0x010fce0000000004 */
.L_x_35:
[----:B------:R-:W-:Y:S05]  /*2df0*/  BRA.U !UP3, `(.L_x_34) ;  /* 0x000000010b947547 */ /* 0x000fea000b800000 */
[----:B------:R-:W-:Y:S02]  /*2e00*/  UISETP.NE.AND UP3, UPT, UR15, 0x1, UPT ;  /* 0x000000010f00788c */ /* 0x000fe4000bf65270 */
[----:B------:R-:W-:-:S07]  /*2e10*/  UISETP.NE.AND UP2, UPT, UR17, URZ, UPT ;  /* 0x000000ff1100728c */ /* 0x000fce000bf45270 */
[----:B------:R-:W-:Y:S05]  /*2e20*/  BRA.U !UP3, `(.L_x_36) ;  /* 0x000000010b487547 */ /* 0x000fea000b800000 */
[----:B------:R-:W0:Y:S01]  /*2e30*/  LDCU UR20, c[0x0][0x3ac] ;  /* 0x00007580ff1477ac */ /* 0x000e220008000800 */
[C---:B------:R-:W-:Y:S02]  /*2e40*/  LEA R5, R10.reuse, R27, 0x5 ;  /* 0x0000001b0a057211 */ /* 0x040fe400078e28ff */
[----:B------:R-:W-:-:S03]  /*2e50*/  LEA R13, R10, R1, 0x2 ;  /* 0x000000010a0d7211 */ /* 0x000fc600078e10ff */
[C---:B------:R-:W-:Y:S01]  /*2e60*/  VIADD R7, R5.reuse, 0x20 ;  /* 0x0000002005077836 */ /* 0x040fe20000000000 */
[----:B0-----:R-:W-:-:S04]  /*2e70*/  ISETP.GE.AND P0, PT, R5, UR20, PT ;  /* 0x0000001405007c0c */ /* 0x001fc8000bf06270 */
[----:B------:R-:W-:-:S09]  /*2e80*/  ISETP.GE.AND P1, PT, R7, UR20, PT ;  /* 0x0000001407007c0c */ /* 0x000fd2000bf26270 */
[----:B------:R-:W2:Y:S04]  /*2e90*/  @!P0 LDL R7, [R13] ;  /* 0x000000000d078983 */ /* 0x000ea80000100800 */
[----:B------:R-:W3:Y:S01]  /*2ea0*/  @!P1 LDL R12, [R13+0x4] ;  /* 0x000004000d0c9983 */ /* 0x000ee20000100800 */
[----:B------:R-:W0:Y:S01]  /*2eb0*/  S2UR UR9, SR_CgaCtaId ;  /* 0x00000000000979c3 */ /* 0x000e220000008800 */
[----:B------:R-:W-:Y:S01]  /*2ec0*/  UMOV UR5, 0x400 ;  /* 0x0000040000057882 */ /* 0x000fe20000000000 */
[----:B------:R-:W-:Y:S01]  /*2ed0*/  IMAD R5, R8, UR20, R5 ;  /* 0x0000001408057c24 */ /* 0x000fe2000f8e0205 */
[----:B------:R-:W-:Y:S01]  /*2ee0*/  IADD3 R10, PT, PT, R10, 0x2, RZ ;  /* 0x000000020a0a7810 */ /* 0x000fe20007ffe0ff */
[----:B0-----:R-:W-:-:S06]  /*2ef0*/  ULEA UR5, UR9, UR5, 0x18 ;  /* 0x0000000509057291 */ /* 0x001fcc000f8ec0ff */
[----:B------:R-:W-:-:S05]  /*2f00*/  LEA R11, R5, UR5, 0x2 ;  /* 0x00000005050b7c11 */ /* 0x000fca000f8e10ff */
[----:B------:R-:W2:Y:S04]  /*2f10*/  @!P0 LDS R5, [R11] ;  /* 0x000000000b058984 */ /* 0x000ea80000000800 */
[----:B------:R-:W3:Y:S01]  /*2f20*/  @!P1 LDS R9, [R11+0x80] ;  /* 0x000080000b099984 */ /* 0x000ee20000000800 */
[----:B--2---:R-:W-:-:S04]  /*2f30*/  @!P0 FFMA R4, R7, R5, R4 ;  /* 0x0000000507048223 */ /* 0x004fc80000000004 */
[----:B---3--:R-:W-:-:S07]  /*2f40*/  @!P1 FFMA R4, R9, R12, R4 ;  /* 0x0000000c09049223 */ /* 0x008fce0000000004 */
.L_x_36:
[----:B------:R-:W-:Y:S05]  /*2f50*/  BRA.U !UP2, `(.L_x_34) ;  /* 0x000000010a3c7547 */ /* 0x000fea000b800000 */
[----:B------:R-:W0:Y:S01]  /*2f60*/  LDCU UR20, c[0x0][0x3ac] ;  /* 0x00007580ff1477ac */ /* 0x000e220008000800 */
[----:B------:R-:W-:Y:S01]  /*2f70*/  IMAD R7, R10, 0x20, R27 ;  /* 0x000000200a077824 */ /* 0x000fe200078e021b */
[----:B------:R-:W-:Y:S04]  /*2f80*/  BSSY.RECONVERGENT B1, `(.L_x_34) ;  /* 0x000000c000017945 */ /* 0x000fe80003800200 */
[----:B0-----:R-:W-:-:S13]  /*2f90*/  ISETP.GE.AND P0, PT, R7, UR20, PT ;  /* 0x0000001407007c0c */ /* 0x001fda000bf06270 */
[----:B------:R-:W-:Y:S05]  /*2fa0*/  @P0 BRA `(.L_x_37) ;  /* 0x0000000000240947 */ /* 0x000fea0003800000 */
[----:B------:R-:W-:-:S05]  /*2fb0*/  LEA R10, R10, R1, 0x2 ;  /* 0x000000010a0a7211 */ /* 0x000fca00078e10ff */
[----:B------:R-:W2:Y:S01]  /*2fc0*/  LDL R5, [R10] ;  /* 0x000000000a057983 */ /* 0x000ea20000100800 */
[----:B------:R-:W0:Y:S01]  /*2fd0*/  S2UR UR9, SR_CgaCtaId ;  /* 0x00000000000979c3 */ /* 0x000e220000008800 */
[----:B------:R-:W-:Y:S01]  /*2fe0*/  UMOV UR5, 0x400 ;  /* 0x0000040000057882 */ /* 0x000fe20000000000 */
[----:B------:R-:W-:Y:S01]  /*2ff0*/  IMAD R7, R8, UR20, R7 ;  /* 0x0000001408077c24 */ /* 0x000fe2000f8e0207 */
[----:B0-----:R-:W-:-:S06]  /*3000*/  ULEA UR5, UR9, UR5, 0x18 ;  /* 0x0000000509057291 */ /* 0x001fcc000f8ec0ff */
[----:B------:R-:W-:-:S06]  /*3010*/  LEA R7, R7, UR5, 0x2 ;  /* 0x0000000507077c11 */ /* 0x000fcc000f8e10ff */
[----:B------:R-:W2:Y:S02]  /*3020*/  LDS R7, [R7] ;  /* 0x0000000007077984 */ /* 0x000ea40000000800 */
[----:B--2---:R-:W-:-:S07]  /*3030*/  FFMA R4, R5, R7, R4 ;  /* 0x0000000705047223 */ /* 0x004fce0000000004 */
.L_x_37:
[----:B------:R-:W-:Y:S05]  /*3040*/  BSYNC.RECONVERGENT B1 ;  /* 0x0000000000017941 */ /* 0x000fea0003800200 */
.L_x_34:
[----:B------:R-:W0:Y:S01]  /*3050*/  SHFL.DOWN PT, R5, R4, 0x10, 0x1f ;  /* 0x0a001f0004057f89 */ /* 0x000e2200000e0000 */
[----:B------:R-:W-:Y:S01]  /*3060*/  ISETP.NE.AND P0, PT, R27, RZ, PT ;  /* 0x000000ff1b00720c */ /* 0x000fe20003f05270 */
[----:B------:R-:W-:Y:S01]  /*3070*/  BSSY.RECONVERGENT B3, `(.L_x_31) ;  /* 0x0000029000037945 */ /* 0x000fe20003800200 */
[----:B0-----:R-:W-:-:S05]  /*3080*/  FADD R10, R5, R4 ;  /* 0x00000004050a7221 */ /* 0x001fca0000000000 */
[----:B------:R-:W0:Y:S02]  /*3090*/  SHFL.DOWN PT, R5, R10, 0x8, 0x1f ;  /* 0x09001f000a057f89 */ /* 0x000e2400000e0000 */
[----:B0-----:R-:W-:-:S05]  /*30a0*/  FADD R12, R10, R5 ;  /* 0x000000050a0c7221 */ /* 0x001fca0000000000 */
[----:B------:R-:W0:Y:S02]  /*30b0*/  SHFL.DOWN PT, R5, R12, 0x4, 0x1f ;  /* 0x08801f000c057f89 */ /* 0x000e2400000e0000 */
[----:B0-----:R-:W-:-:S05]  /*30c0*/  FADD R14, R12, R5 ;  /* 0x000000050c0e7221 */ /* 0x001fca0000000000 */
[----:B------:R-:W0:Y:S02]  /*30d0*/  SHFL.DOWN PT, R5, R14, 0x2, 0x1f ;  /* 0x08401f000e057f89 */ /* 0x000e2400000e0000 */
[----:B0-----:R-:W-:-:S05]  /*30e0*/  FADD R16, R14, R5 ;  /* 0x000000050e107221 */ /* 0x001fca0000000000 */
[----:B------:R-:W0:Y:S02]  /*30f0*/  SHFL.DOWN PT, R7, R16, 0x1, 0x1f ;  /* 0x08201f0010077f89 */ /* 0x000e2400000e0000 */
[----:B0-----:R-:W-:Y:S01]  /*3100*/  FADD R7, R16, R7 ;  /* 0x0000000710077221 */ /* 0x001fe20000000000 */
[----:B------:R-:W-:Y:S06]  /*3110*/  @P0 BRA `(.L_x_38) ;  /* 0x0000000000780947 */ /* 0x000fec0003800000 */
[----:B------:R-:W-:Y:S01]  /*3120*/  IADD3 R4, PT, PT, R24, -0xd000000, RZ ;  /* 0xf300000018047810 */ /* 0x000fe20007ffe0ff */
[----:B------:R0:W2:Y:S03]  /*3130*/  MUFU.RSQ R5, R24 ;  /* 0x0000001800057308 */ /* 0x0000a60000001400 */
[----:B------:R-:W-:-:S13]  /*3140*/  ISETP.GT.U32.AND P0, PT, R4, 0x727fffff, PT ;  /* 0x727fffff0400780c */ /* 0x000fda0003f04070 */
[----:B0-----:R-:W-:Y:S05]  /*3150*/  @!P0 BRA `(.L_x_39) ;  /* 0x0000000000188947 */ /* 0x001fea0003800000 */
[----:B------:R-:W-:Y:S01]  /*3160*/  BSSY.RECONVERGENT B1, `(.L_x_40) ;  /* 0x0000003000017945 */ /* 0x000fe20003800200 */
[----:B------:R-:W-:-:S07]  /*3170*/  MOV R12, 0x3190 ;  /* 0x00003190000c7802 */ /* 0x000fce0000000f00 */
[----:B-12-4-:R-:W-:Y:S05]  /*3180*/  CALL.REL.NOINC `($__internal_1_$__cuda_sm20_sqrt_rn_f32_slowpath) ;  /* 0x0000005800407944 */ /* 0x016fea0003c00000 */
[----:B------:R-:W-:Y:S05]  /*3190*/  BSYNC.RECONVERGENT B1 ;  /* 0x0000000000017941 */ /* 0x000fea0003800200 */
.L_x_40:
[----:B------:R-:W-:Y:S01]  /*31a0*/  IMAD.MOV.U32 R4, RZ, RZ, R9 ;  /* 0x000000ffff047224 */ /* 0x000fe200078e0009 */
[----:B------:R-:W-:Y:S06]  /*31b0*/  BRA `(.L_x_41) ;  /* 0x0000000000107947 */ /* 0x000fec0003800000 */
.L_x_39:
[----:B--2---:R-:W-:Y:S01]  /*31c0*/  FMUL.FTZ R9, R24, R5 ;  /* 0x0000000518097220 */ /* 0x004fe20000410000 */
[----:B------:R-:W-:-:S03]  /*31d0*/  FMUL.FTZ R5, R5, 0.5 ;  /* 0x3f00000005057820 */ /* 0x000fc60000410000 */
[----:B------:R-:W-:-:S04]  /*31e0*/  FFMA R4, -R9, R9, R24 ;  /* 0x0000000909047223 */ /* 0x000fc80000000118 */
[----:B------:R-:W-:-:S07]  /*31f0*/  FFMA R4, R4, R5, R9 ;  /* 0x0000000504047223 */ /* 0x000fce0000000009 */
.L_x_41:
[----:B------:R-:W0:Y:S01]  /*3200*/  MUFU.RCP R5, R4 ;  /* 0x0000000400057308 */ /* 0x000e220000001000 */
[----:B------:R-:W-:Y:S07]  /*3210*/  BSSY.RECONVERGENT B4, `(.L_x_42) ;  /* 0x000000b000047945 */ /* 0x000fee0003800200 */
[----:B------:R-:W2:Y:S01]  /*3220*/  FCHK P0, R7, R4 ;  /* 0x0000000407007302 */ /* 0x000ea20000000000 */
[----:B0-----:R-:W-:-:S04]  /*3230*/  FFMA R10, R5, -R4, 1 ;  /* 0x3f800000050a7423 */ /* 0x001fc80000000804 */
[----:B------:R-:W-:-:S04]  /*3240*/  FFMA R10, R5, R10, R5 ;  /* 0x0000000a050a7223 */ /* 0x000fc80000000005 */
[----:B------:R-:W-:-:S04]  /*3250*/  FFMA R5, R7, R10, RZ ;  /* 0x0000000a07057223 */ /* 0x000fc800000000ff */
[----:B------:R-:W-:-:S04]  /*3260*/  FFMA R9, R5, -R4, R7 ;  /* 0x8000000405097223 */ /* 0x000fc80000000007 */
[----:B------:R-:W-:Y:S01]  /*3270*/  FFMA R5, R10, R9, R5 ;  /* 0x000000090a057223 */ /* 0x000fe20000000005 */
[----:B--2---:R-:W-:Y:S06]  /*3280*/  @!P0 BRA `(.L_x_43) ;  /* 0x00000000000c8947 */ /* 0x004fec0003800000 */
[----:B------:R-:W-:-:S07]  /*3290*/  MOV R10, 0x32b0 ;  /* 0x000032b0000a7802 */ /* 0x000fce0000000f00 */
[----:B-1--4-:R-:W-:Y:S05]  /*32a0*/  CALL.REL.NOINC `($__internal_2_$__cuda_sm3x_div_rn_noftz_f32_slowpath) ;  /* 0x0000005800547944 */ /* 0x012fea0003c00000 */
[----:B------:R-:W-:-:S07]  /*32b0*/  MOV R5, R7 ;  /* 0x0000000700057202 */ /* 0x000fce0000000f00 */
.L_x_43:
[----:B------:R-:W-:Y:S05]  /*32c0*/  BSYNC.RECONVERGENT B4 ;  /* 0x0000000000047941 */ /* 0x000fea0003800200 */
.L_x_42:
[----:B------:R-:W-:Y:S02]  /*32d0*/  LEA R4, R8, R3, 0x2 ;  /* 0x0000000308047211 */ /* 0x000fe400078e10ff */
[----:B------:R-:W-:-:S03]  /*32e0*/  FMNMX R6, R6, R5, !PT ;  /* 0x0000000506067209 */ /* 0x000fc60007800000 */
[----:B------:R0:W-:Y:S04]  /*32f0*/  STL [R4], R5 ;  /* 0x0000000504007387 */ /* 0x0001e80000100800 */
.L_x_38:
[----:B------:R-:W-:Y:S05]  /*3300*/  BSYNC.RECONVERGENT B3 ;  /* 0x0000000000037941 */ /* 0x000fea0003800200 */
.L_x_31:
[----:B------:R-:W-:-:S05]  /*3310*/  VIADD R8, R8, 0x1 ;  /* 0x0000000108087836 */ /* 0x000fca0000000000 */
[----:B------:R-:W-:-:S13]  /*3320*/  ISETP.NE.AND P0, PT, R8, 0x10, PT ;  /* 0x000000100800780c */ /* 0x000fda0003f05270 */
[----:B------:R-:W-:Y:S05]  /*3330*/  @!P0 BRA `(.L_x_44) ;  /* 0x0000002400b88947 */ /* 0x000fea0003800000 */
[----:B------:R-:W-:Y:S05]  /*3340*/  BRA `(.L_x_45) ;  /* 0xfffffff4002c7947 */ /* 0x000fea000383ffff */
.L_x_30:
[----:B------:R-:W5:Y:S02]  /*3350*/  LDCU UR5, c[0x0][0x3a8] ;  /* 0x00007500ff0577ac */ /* 0x000f640008000800 */
[----:B-----5:R-:W-:-:S09]  /*3360*/  UISETP.GE.AND UP2, UPT, UR19, UR5, UPT ;  /* 0x000000051300728c */ /* 0x020fd2000bf46270 */
[----:B------:R-:W-:Y:S05]  /*3370*/  BRA.U UP2, `(.L_x_46) ;  /* 0x00000001028c7547 */ /* 0x000fea000b800000 */
[----:B------:R-:W-:Y:S01]  /*3380*/  ISETP.NE.AND P0, PT, R27, RZ, PT ;  /* 0x000000ff1b00720c */ /* 0x000fe20003f05270 */
[----:B------:R-:W-:-:S12]  /*3390*/  BSSY.RECONVERGENT B3, `(.L_x_46) ;  /* 0x0000021000037945 */ /* 0x000fd80003800200 */
[----:B------:R-:W-:Y:S05]  /*33a0*/  @P0 BRA `(.L_x_47) ;  /* 0x00000000007c0947 */ /* 0x000fea0003800000 */
[----:B0-23--:R-:W-:Y:S01]  /*33b0*/  IADD3 R4, PT, PT, R24, -0xd000000, RZ ;  /* 0xf300000018047810 */ /* 0x00dfe20007ffe0ff */
[----:B------:R0:W2:Y:S03]  /*33c0*/  MUFU.RSQ R5, R24 ;  /* 0x0000001800057308 */ /* 0x0000a60000001400 */
[----:B------:R-:W-:-:S13]  /*33d0*/  ISETP.GT.U32.AND P0, PT, R4, 0x727fffff, PT ;  /* 0x727fffff0400780c */ /* 0x000fda0003f04070 */
[----:B0-----:R-:W-:Y:S05]  /*33e0*/  @!P0 BRA `(.L_x_48) ;  /* 0x0000000000188947 */ /* 0x001fea0003800000 */
[----:B------:R-:W-:Y:S01]  /*33f0*/  BSSY.RECONVERGENT B1, `(.L_x_49) ;  /* 0x0000003000017945 */ /* 0x000fe20003800200 */
[----:B------:R-:W-:-:S07]  /*3400*/  MOV R12, 0x3420 ;  /* 0x00003420000c7802 */ /* 0x000fce0000000f00 */
[----:B-12-4-:R-:W-:Y:S05]  /*3410*/  CALL.REL.NOINC `($__internal_1_$__cuda_sm20_sqrt_rn_f32_slowpath) ;  /* 0x00000054009c7944 */ /* 0x016fea0003c00000 */
[----:B------:R-:W-:Y:S05]  /*3420*/  BSYNC.RECONVERGENT B1 ;  /* 0x0000000000017941 */ /* 0x000fea0003800200 */
.L_x_49:
[----:B------:R-:W-:Y:S01]  /*3430*/  MOV R5, R9 ;  /* 0x0000000900057202 */ /* 0x000fe20000000f00 */
[----:B------:R-:W-:Y:S06]  /*3440*/  BRA `(.L_x_50) ;  /* 0x0000000000107947 */ /* 0x000fec0003800000 */
.L_x_48:
[----:B--2---:R-:W-:Y:S01]  /*3450*/  FMUL.FTZ R7, R24, R5 ;  /* 0x0000000518077220 */ /* 0x004fe20000410000 */
[----:B------:R-:W-:-:S03]  /*3460*/  FMUL.FTZ R5, R5, 0.5 ;  /* 0x3f00000005057820 */ /* 0x000fc60000410000 */
[----:B------:R-:W-:-:S04]  /*3470*/  FFMA R4, -R7, R7, R24 ;  /* 0x0000000707047223 */ /* 0x000fc80000000118 */
[----:B------:R-:W-:-:S07]  /*3480*/  FFMA R5, R4, R5, R7 ;  /* 0x0000000504057223 */ /* 0x000fce0000000007 */
.L_x_50:
[----:B------:R-:W0:Y:S01]  /*3490*/  MUFU.RCP R4, R5 ;  /* 0x0000000500047308 */ /* 0x000e220000001000 */
[----:B------:R-:W-:Y:S07]  /*34a0*/  BSSY.RECONVERGENT B4, `(.L_x_51) ;  /* 0x000000d000047945 */ /* 0x000fee0003800200 */
[----:B------:R-:W2:Y:S01]  /*34b0*/  FCHK P0, RZ, R5 ;  /* 0x00000005ff007302 */ /* 0x000ea20000000000 */
[----:B0-----:R-:W-:-:S04]  /*34c0*/  FFMA R7, R4, -R5, 1 ;  /* 0x3f80000004077423 */ /* 0x001fc80000000805 */
[----:B------:R-:W-:-:S04]  /*34d0*/  FFMA R7, R4, R7, R4 ;  /* 0x0000000704077223 */ /* 0x000fc80000000004 */
[----:B------:R-:W-:-:S04]  /*34e0*/  FFMA R4, RZ, R7, RZ ;  /* 0x00000007ff047223 */ /* 0x000fc800000000ff */
[----:B------:R-:W-:-:S04]  /*34f0*/  FFMA R6, R4, -R5, RZ ;  /* 0x8000000504067223 */ /* 0x000fc800000000ff */
[----:B------:R-:W-:Y:S01]  /*3500*/  FFMA R4, R7, R6, R4 ;  /* 0x0000000607047223 */ /* 0x000fe20000000004 */
[----:B--2---:R-:W-:Y:S06]  /*3510*/  @!P0 BRA `(.L_x_52) ;  /* 0x0000000000148947 */ /* 0x004fec0003800000 */
[----:B------:R-:W-:Y:S02]  /*3520*/  HFMA2 R7, -RZ, RZ, 0, 0 ;  /* 0x00000000ff077431 */ /* 0x000fe400000001ff */
[----:B------:R-:W-:Y:S01]  /*3530*/  IMAD.MOV.U32 R4, RZ, RZ, R5 ;  /* 0x000000ffff047224 */ /* 0x000fe200078e0005 */
[----:B------:R-:W-:-:S07]  /*3540*/  MOV R10, 0x3560 ;  /* 0x00003560000a7802 */ /* 0x000fce0000000f00 */
[----:B-1--4-:R-:W-:Y:S05]  /*3550*/  CALL.REL.NOINC `($__internal_2_$__cuda_sm3x_div_rn_noftz_f32_slowpath) ;  /* 0x0000005400a87944 */ /* 0x012fea0003c00000 */
[----:B------:R-:W-:-:S07]  /*3560*/  MOV R4, R7 ;  /* 0x0000000700047202 */ /* 0x000fce0000000f00 */
.L_x_52:
[----:B------:R-:W-:Y:S05]  /*3570*/  BSYNC.RECONVERGENT B4 ;  /* 0x0000000000047941 */ /* 0x000fea0003800200 */
.L_x_51:
[----:B------:R0:W-:Y:S01]  /*3580*/  STL [R1+0xc0], R4 ;  /* 0x0000c00401007387 */ /* 0x0001e20000100800 */
[----:B------:R-:W-:-:S07]  /*3590*/  FMNMX R6, R4, -3.40282346638528859812e+38, !PT ;  /* 0xff7fffff04067809 */ /* 0x000fce0007800000 */
.L_x_47:
[----:B------:R-:W-:Y:S05]  /*35a0*/  BSYNC.RECONVERGENT B3 ;  /* 0x0000000000037941 */ /* 0x000fea0003800200 */
.L_x_46:
[----:B------:R-:W5:Y:S01]  /*35b0*/  LDCU UR9, c[0x0][0x3a8] ;  /* 0x00007500ff0977ac */ /* 0x000f620008000800 */
[----:B------:R-:W-:-:S04]  /*35c0*/  UIADD3 UR5, UPT, UPT, UR19, 0x1, URZ ;  /* 0x0000000113057890 */ /* 0x000fc8000fffe0ff */
[----:B-----5:R-:W-:-:S09]  /*35d0*/  UISETP.GE.AND UP2, UPT, UR5, UR9, UPT ;  /* 0x000000090500728c */ /* 0x020fd2000bf46270 */
[----:B------:R-:W-:Y:S05]  /*35e0*/  BRA.U UP2, `(.L_x_53) ;  /* 0x00000001028c7547 */ /* 0x000fea000b800000 */
[----:B------:R-:W-:Y:S01]  /*35f0*/  ISETP.NE.AND P0, PT, R27, RZ, PT ;  /* 0x000000ff1b00720c */ /* 0x000fe20003f05270 */
[----:B------:R-:W-:-:S12]  /*3600*/  BSSY.RECONVERGENT B3, `(.L_x_53) ;  /* 0x0000021000037945 */ /* 0x000fd80003800200 */
[----:B------:R-:W-:Y:S05]  /*3610*/  @P0 BRA `(.L_x_54) ;  /* 0x00000000007c0947 */ /* 0x000fea0003800000 */
[----:B0-23--:R-:W-:Y:S01]  /*3620*/  VIADD R4, R24, 0xf3000000 ;  /* 0xf300000018047836 */ /* 0x00dfe20000000000 */
[----:B------:R0:W2:Y:S04]  /*3630*/  MUFU.RSQ R5, R24 ;  /* 0x0000001800057308 */ /* 0x0000a80000001400 */
[----:B------:R-:W-:-:S13]  /*3640*/  ISETP.GT.U32.AND P0, PT, R4, 0x727fffff, PT ;  /* 0x727fffff0400780c */ /* 0x000fda0003f04070 */
[----:B0-2---:R-:W-:Y:S05]  /*3650*/  @!P0 BRA `(.L_x_55) ;  /* 0x0000000000188947 */ /* 0x005fea0003800000 */
[----:B------:R-:W-:Y:S01]  /*3660*/  BSSY.RECONVERGENT B1, `(.L_x_56) ;  /* 0x0000003000017945 */ /* 0x000fe20003800200 */
[----:B------:R-:W-:-:S07]  /*3670*/  MOV R12, 0x3690 ;  /* 0x00003690000c7802 */ /* 0x000fce0000000f00 */
[----:B-1--4-:R-:W-:Y:S05]  /*3680*/  CALL.REL.NOINC `($__internal_1_$__cuda_sm20_sqrt_rn_f32_slowpath) ;  /* 0x0000005400007944 */ /* 0x012fea0003c00000 */
[----:B------:R-:W-:Y:S05]  /*3690*/  BSYNC.RECONVERGENT B1 ;  /* 0x0000000000017941 */ /* 0x000fea0003800200 */
.L_x_56:
[----:B------:R-:W-:Y:S01]  /*36a0*/  MOV R5, R9 ;  /* 0x0000000900057202 */ /* 0x000fe20000000f00 */
[----:B------:R-:W-:Y:S06]  /*36b0*/  BRA `(.L_x_57) ;  /* 0x0000000000107947 */ /* 0x000fec0003800000 */
.L_x_55:
[----:B------:R-:W-:Y:S01]  /*36c0*/  FMUL.FTZ R7, R24, R5 ;  /* 0x0000000518077220 */ /* 0x000fe20000410000 */
[----:B------:R-:W-:-:S03]  /*36d0*/  FMUL.FTZ R5, R5, 0.5 ;  /* 0x3f00000005057820 */ /* 0x000fc60000410000 */
[----:B------:R-:W-:-:S04]  /*36e0*/  FFMA R4, -R7, R7, R24 ;  /* 0x0000000707047223 */ /* 0x000fc80000000118 */
[----:B------:R-:W-:-:S07]  /*36f0*/  FFMA R5, R4, R5, R7 ;  /* 0x0000000504057223 */ /* 0x000fce0000000007 */
.L_x_57:
        /* <DEDUP_REMOVED lines=9> */
[----:B------:R-:W-:Y:S01]  /*3790*/  MOV R4, R5 ;  /* 0x0000000500047202 */ /* 0x000fe20000000f00 */
[----:B------:R-:W-:Y:S01]  /*37a0*/  IMAD.MOV.U32 R7, RZ, RZ, RZ ;  /* 0x000000ffff077224 */ /* 0x000fe200078e00ff */
[----:B------:R-:W-:-:S07]  /*37b0*/  MOV R10, 0x37d0 ;  /* 0x000037d0000a7802 */ /* 0x000fce0000000f00 */
[----:B-1--4-:R-:W-:Y:S05]  /*37c0*/  CALL.REL.NOINC `($__internal_2_$__cuda_sm3x_div_rn_noftz_f32_slowpath) ;  /* 0x00000054000c7944 */ /* 0x012fea0003c00000 */
[----:B------:R-:W-:-:S07]  /*37d0*/  MOV R4, R7 ;  /* 0x0000000700047202 */ /* 0x000fce0000000f00 */
.L_x_59:
[----:B------:R-:W-:Y:S05]  /*37e0*/  BSYNC.RECONVERGENT B4 ;  /* 0x0000000000047941 */ /* 0x000fea0003800200 */
.L_x_58:
[----:B------:R0:W-:Y:S01]  /*37f0*/  STL [R1+0xc4], R4 ;  /* 0x0000c40401007387 */ /* 0x0001e20000100800 */
[----:B------:R-:W-:-:S07]  /*3800*/  FMNMX R6, R6, R4, !PT ;  /* 0x0000000406067209 */ /* 0x000fce0007800000 */
.L_x_54:
[----:B------:R-:W-:Y:S05]  /*3810*/  BSYNC.RECONVERGENT B3 ;  /* 0x0000000000037941 */ /* 0x000fea0003800200 */
.L_x_53:
[----:B------:R-:W5:Y:S01]  /*3820*/  LDCU UR9, c[0x0][0x3a8] ;  /* 0x00007500ff0977ac */ /* 0x000f620008000800 */
[----:B------:R-:W-:-:S04]  /*3830*/  UIADD3 UR5, UPT, UPT, UR19, 0x2, URZ ;  /* 0x0000000213057890 */ /* 0x000fc8000fffe0ff */
        /* <DEDUP_REMOVED lines=13> */
.L_x_63:
[----:B------:R-:W-:Y:S01]  /*3910*/  IMAD.MOV.U32 R5, RZ, RZ, R9 ;  /* 0x000000ffff057224 */ /* 0x000fe200078e0009 */
[----:B------:R-:W-:Y:S06]  /*3920*/  BRA `(.L_x_64) ;  /* 0x0000000000107947 */ /* 0x000fec0003800000 */
.L_x_62:
[----:B--2---:R-:W-:Y:S01]  /*3930*/  FMUL.FTZ R7, R24, R5 ;  /* 0x0000000518077220 */ /* 0x004fe20000410000 */
[----:B------:R-:W-:-:S03]  /*3940*/  FMUL.FTZ R5, R5, 0.5 ;  /* 0x3f00000005057820 */ /* 0x000fc60000410000 */
[----:B------:R-:W-:-:S04]  /*3950*/  FFMA R4, -R7, R7, R24 ;  /* 0x0000000707047223 */ /* 0x000fc80000000118 */
[----:B------:R-:W-:-:S07]  /*3960*/  FFMA R5, R4, R5, R7 ;  /* 0x0000000504057223 */ /* 0x000fce0000000007 */
.L_x_64:
        /* <DEDUP_REMOVED lines=9> */
[----:B------:R-:W-:Y:S01]  /*3a00*/  HFMA2 R7, -RZ, RZ, 0, 0 ;  /* 0x00000000ff077431 */ /* 0x000fe200000001ff */
[----:B------:R-:W-:Y:S02]  /*3a10*/  MOV R4, R5 ;  /* 0x0000000500047202 */ /* 0x000fe40000000f00 */
[----:B------:R-:W-:-:S07]  /*3a20*/  MOV R10, 0x3a40 ;  /* 0x00003a40000a7802 */ /* 0x000fce0000000f00 */
[----:B-1--4-:R-:W-:Y:S05]  /*3a30*/  CALL.REL.NOINC `($__internal_2_$__cuda_sm3x_div_rn_noftz_f32_slowpath) ;  /* 0x0000005000707944 */ /* 0x012fea0003c00000 */
[----:B------:R-:W-:-:S07]  /*3a40*/  IMAD.MOV.U32 R4, RZ, RZ, R7 ;  /* 0x000000ffff047224 */ /* 0x000fce00078e0007 */
.L_x_66:
[----:B------:R-:W-:Y:S05]  /*3a50*/  BSYNC.RECONVERGENT B4 ;  /* 0x0000000000047941 */ /* 0x000fea0003800200 */
.L_x_65:
[----:B------:R0:W-:Y:S01]  /*3a60*/  STL [R1+0xc8], R4 ;  /* 0x0000c80401007387 */ /* 0x0001e20000100800 */
[----:B------:R-:W-:-:S07]  /*3a70*/  FMNMX R6, R6, R4, !PT ;  /* 0x0000000406067209 */ /* 0x000fce0007800000 */
.L_x_61:
[----:B------:R-:W-:Y:S05]  /*3a80*/  BSYNC.RECONVERGENT B3 ;  /* 0x0000000000037941 */ /* 0x000fea0003800200 */
.L_x_60:
        /* <DEDUP_REMOVED lines=15> */
.L_x_70:
[----:B------:R-:W-:Y:S01]  /*3b80*/  MOV R5, R9 ;  /* 0x0000000900057202 */ /* 0x000fe20000000f00 */
[----:B------:R-:W-:Y:S06]  /*3b90*/  BRA `(.L_x_71) ;  /* 0x0000000000107947 */ /* 0x000fec0003800000 */
.L_x_69:
[----:B--2---:R-:W-:Y:S01]  /*3ba0*/  FMUL.FTZ R7, R24, R5 ;  /* 0x0000000518077220 */ /* 0x004fe20000410000 */
[----:B------:R-:W-:-:S03]  /*3bb0*/  FMUL.FTZ R5, R5, 0.5 ;  /* 0x3f00000005057820 */ /* 0x000fc60000410000 */
[----:B------:R-:W-:-:S04]  /*3bc0*/  FFMA R4, -R7, R7, R24 ;  /* 0x0000000707047223 */ /* 0x000fc80000000118 */
[----:B------:R-:W-:-:S07]  /*3bd0*/  FFMA R5, R4, R5, R7 ;  /* 0x0000000504057223 */ /* 0x000fce0000000007 */
.L_x_71:
        /* <DEDUP_REMOVED lines=14> */
.L_x_73:
[----:B------:R-:W-:Y:S05]  /*3cc0*/  BSYNC.RECONVERGENT B4 ;  /* 0x0000000000047941 */ /* 0x000fea0003800200 */
.L_x_72:
[----:B------:R0:W-:Y:S01]  /*3cd0*/  STL [R1+0xcc], R4 ;  /* 0x0000cc0401007387 */ /* 0x0001e20000100800 */
[----:B------:R-:W-:-:S07]  /*3ce0*/  FMNMX R6, R6, R4, !PT ;  /* 0x0000000406067209 */ /* 0x000fce0007800000 */
.L_x_68:
[----:B------:R-:W-:Y:S05]  /*3cf0*/  BSYNC.RECONVERGENT B3 ;  /* 0x0000000000037941 */ /* 0x000fea0003800200 */
.L_x_67:
        /* <DEDUP_REMOVED lines=15> */
.L_x_77:
[----:B------:R-:W-:Y:S01]  /*3df0*/  MOV R5, R9 ;  /* 0x0000000900057202 */ /* 0x000fe20000000f00 */
[----:B------:R-:W-:Y:S06]  /*3e00*/  BRA `(.L_x_78) ;  /* 0x0000000000107947 */ /* 0x000fec0003800000 */
.L_x_76:
[----:B------:R-:W-:Y:S01]  /*3e10*/  FMUL.FTZ R7, R24, R5 ;  /* 0x0000000518077220 */ /* 0x000fe20000410000 */
[----:B------:R-:W-:-:S03]  /*3e20*/  FMUL.FTZ R5, R5, 0.5 ;  /* 0x3f00000005057820 */ /* 0x000fc60000410000 */
[----:B------:R-:W-:-:S04]  /*3e30*/  FFMA R4, -R7, R7, R24 ;  /* 0x0000000707047223 */ /* 0x000fc80000000118 */
[----:B------:R-:W-:-:S07]  /*3e40*/  FFMA R5, R4, R5, R7 ;  /* 0x0000000504057223 */ /* 0x000fce0000000007 */
.L_x_78:
        /* <DEDUP_REMOVED lines=14> */
.L_x_80:
[----:B------:R-:W-:Y:S05]  /*3f30*/  BSYNC.RECONVERGENT B4 ;  /* 0x0000000000047941 */ /* 0x000fea0003800200 */
.L_x_79:
[----:B------:R0:W-:Y:S01]  /*3f40*/  STL [R1+0xd0], R4 ;  /* 0x0000d00401007387 */ /* 0x0001e20000100800 */
[----:B------:R-:W-:-:S07]  /*3f50*/  FMNMX R6, R6, R4, !PT ;  /* 0x0000000406067209 */ /* 0x000fce0007800000 */
.L_x_75:
[----:B------:R-:W-:Y:S05]  /*3f60*/  BSYNC.RECONVERGENT B3 ;  /* 0x0000000000037941 */ /* 0x000fea0003800200 */
.L_x_74:
        /* <DEDUP_REMOVED lines=15> */
.L_x_84:
[----:B------:R-:W-:Y:S01]  /*4060*/  IMAD.MOV.U32 R5, RZ, RZ, R9 ;  /* 0x000000ffff057224 */ /* 0x000fe200078e0009 */
[----:B------:R-:W-:Y:S06]  /*4070*/  BRA `(.L_x_85) ;  /* 0x0000000000107947 */ /* 0x000fec0003800000 */
.L_x_83:
[----:B--2---:R-:W-:Y:S01]  /*4080*/  FMUL.FTZ R7, R24, R5 ;  /* 0x0000000518077220 */ /* 0x004fe20000410000 */
[----:B------:R-:W-:-:S03]  /*4090*/  FMUL.FTZ R5, R5, 0.5 ;  /* 0x3f00000005057820 */ /* 0x000fc60000410000 */
[----:B------:R-:W-:-:S04]  /*40a0*/  FFMA R4, -R7, R7, R24 ;  /* 0x0000000707047223 */ /* 0x000fc80000000118 */
[----:B------:R-:W-:-:S07]  /*40b0*/  FFMA R5, R4, R5, R7 ;  /* 0x0000000504057223 */ /* 0x000fce0000000007 */
.L_x_85:
        /* <DEDUP_REMOVED lines=14> */
.L_x_87:
[----:B------:R-:W-:Y:S05]  /*41a0*/  BSYNC.RECONVERGENT B4 ;  /* 0x0000000000047941 */ /* 0x000fea0003800200 */
.L_x_86:
[----:B------:R0:W-:Y:S01]  /*41b0*/  STL [R1+0xd4], R4 ;  /* 0x0000d40401007387 */ /* 0x0001e20000100800 */
[----:B------:R-:W-:-:S07]  /*41c0*/  FMNMX R6, R6, R4, !PT ;  /* 0x0000000406067209 */ /* 0x000fce0007800000 */
.L_x_82:
[----:B------:R-:W-:Y:S05]  /*41d0*/  BSYNC.RECONVERGENT B3 ;  /* 0x0000000000037941 */ /* 0x000fea0003800200 */
.L_x_81:
        /* <DEDUP_REMOVED lines=15> */
.L_x_91:
[----:B------:R-:W-:Y:S01]  /*42d0*/  MOV R5, R9 ;  /* 0x0000000900057202 */ /* 0x000fe20000000f00 */
[----:B------:R-:W-:Y:S06]  /*42e0*/  BRA `(.L_x_92) ;  /* 0x0000000000107947 */ /* 0x000fec0003800000 */
.L_x_90:
[----:B--2---:R-:W-:Y:S01]  /*42f0*/  FMUL.FTZ R7, R24, R5 ;  /* 0x0000000518077220 */ /* 0x004fe20000410000 */
[----:B------:R-:W-:-:S03]  /*4300*/  FMUL.FTZ R5, R5, 0.5 ;  /* 0x3f00000005057820 */ /* 0x000fc60000410000 */
[----:B------:R-:W-:-:S04]  /*4310*/  FFMA R4, -R7, R7, R24 ;  /* 0x0000000707047223 */ /* 0x000fc80000000118 */
[----:B------:R-:W-:-:S07]  /*4320*/  FFMA R5, R4, R5, R7 ;  /* 0x0000000504057223 */ /* 0x000fce0000000007 */
.L_x_92:
        /* <DEDUP_REMOVED lines=14> */
.L_x_94:
[----:B------:R-:W-:Y:S05]  /*4410*/  BSYNC.RECONVERGENT B4 ;  /* 0x0000000000047941 */ /* 0x000fea0003800200 */
.L_x_93:
[----:B------:R0:W-:Y:S01]  /*4420*/  STL [R1+0xd8], R4 ;  /* 0x0000d80401007387 */ /* 0x0001e20000100800 */
[----:B------:R-:W-:-:S07]  /*4430*/  FMNMX R6, R6, R4, !PT ;  /* 0x0000000406067209 */ /* 0x000fce0007800000 */
.L_x_89:
[----:B------:R-:W-:Y:S05]  /*4440*/  BSYNC.RECONVERGENT B3 ;  /* 0x0000000000037941 */ /* 0x000fea0003800200 */
.L_x_88:
        /* <DEDUP_REMOVED lines=15> */
.L_x_98:
[----:B------:R-:W-:Y:S01]  /*4540*/  MOV R5, R9 ;  /* 0x0000000900057202 */ /* 0x000fe20000000f00 */
[----:B------:R-:W-:Y:S06]  /*4550*/  BRA `(.L_x_99) ;  /* 0x0000000000107947 */ /* 0x000fec0003800000 */
.L_x_97:
[----:B------:R-:W-:Y:S01]  /*4560*/  FMUL.FTZ R7, R24, R5 ;  /* 0x0000000518077220 */ /* 0x000fe20000410000 */
[----:B------:R-:W-:-:S03]  /*4570*/  FMUL.FTZ R5, R5, 0.5 ;  /* 0x3f00000005057820 */ /* 0x000fc60000410000 */
[----:B------:R-:W-:-:S04]  /*4580*/  FFMA R4, -R7, R7, R24 ;  /* 0x0000000707047223 */ /* 0x000fc80000000118 */
[----:B------:R-:W-:-:S07]  /*4590*/  FFMA R5, R4, R5, R7 ;  /* 0x0000000504057223 */ /* 0x000fce0000000007 */
.L_x_99:
        /* <DEDUP_REMOVED lines=14> */
.L_x_101:
[----:B------:R-:W-:Y:S05]  /*4680*/  BSYNC.RECONVERGENT B4 ;  /* 0x0000000000047941 */ /* 0x000fea0003800200 */
.L_x_100:
[----:B------:R0:W-:Y:S01]  /*4690*/  STL [R1+0xdc], R4 ;  /* 0x0000dc0401007387 */ /* 0x0001e20000100800 */
[----:B------:R-:W-:-:S07]  /*46a0*/  FMNMX R6, R6, R4, !PT ;  /* 0x0000000406067209 */ /* 0x000fce0007800000 */
.L_x_96:
[----:B------:R-:W-:Y:S05]  /*46b0*/  BSYNC.RECONVERGENT B3 ;  /* 0x0000000000037941 */ /* 0x000fea0003800200 */
.L_x_95:
        /* <DEDUP_REMOVED lines=15> */
.L_x_105:
[----:B------:R-:W-:Y:S01]  /*47b0*/  IMAD.MOV.U32 R5, RZ, RZ, R9 ;  /* 0x000000ffff057224 */ /* 0x000fe200078e0009 */
[----:B------:R-:W-:Y:S06]  /*47c0*/  BRA `(.L_x_106) ;  /* 0x0000000000107947 */ /* 0x000fec0003800000 */
.L_x_104:
[----:B--2---:R-:W-:Y:S01]  /*47d0*/  FMUL.FTZ R7, R24, R5 ;  /* 0x0000000518077220 */ /* 0x004fe20000410000 */
[----:B------:R-:W-:-:S03]  /*47e0*/  FMUL.FTZ R5, R5, 0.5 ;  /* 0x3f00000005057820 */ /* 0x000fc60000410000 */
[----:B------:R-:W-:-:S04]  /*47f0*/  FFMA R4, -R7, R7, R24 ;  /* 0x0000000707047223 */ /* 0x000fc80000000118 */
[----:B------:R-:W-:-:S07]  /*4800*/  FFMA R5, R4, R5, R7 ;  /* 0x0000000504057223 */ /* 0x000fce0000000007 */
.L_x_106:
        /* <DEDUP_REMOVED lines=14> */
.L_x_108:
[----:B------:R-:W-:Y:S05]  /*48f0*/  BSYNC.RECONVERGENT B4 ;  /* 0x0000000000047941 */ /* 0x000fea0003800200 */
.L_x_107:
[----:B------:R0:W-:Y:S01]  /*4900*/  STL [R1+0xe0], R4 ;  /* 0x0000e00401007387 */ /* 0x0001e20000100800 */
[----:B------:R-:W-:-:S07]  /*4910*/  FMNMX R6, R6, R4, !PT ;  /* 0x0000000406067209 */ /* 0x000fce0007800000 */
.L_x_103:
[----:B------:R-:W-:Y:S05]  /*4920*/  BSYNC.RECONVERGENT B3 ;  /* 0x0000000000037941 */ /* 0x000fea0003800200 */
.L_x_102:
        /* <DEDUP_REMOVED lines=15> */
.L_x_112:
[----:B------:R-:W-:Y:S01]  /*4a20*/  MOV R5, R9 ;  /* 0x0000000900057202 */ /* 0x000fe20000000f00 */
[----:B------:R-:W-:Y:S06]  /*4a30*/  BRA `(.L_x_113) ;  /* 0x0000000000107947 */ /* 0x000fec0003800000 */
.L_x_111:
[----:B--2---:R-:W-:Y:S01]  /*4a40*/  FMUL.FTZ R7, R24, R5 ;  /* 0x0000000518077220 */ /* 0x004fe20000410000 */
[----:B------:R-:W-:-:S03]  /*4a50*/  FMUL.FTZ R5, R5, 0.5 ;  /* 0x3f00000005057820 */ /* 0x000fc60000410000 */
[----:B------:R-:W-:-:S04]  /*4a60*/  FFMA R4, -R7, R7, R24 ;  /* 0x0000000707047223 */ /* 0x000fc80000000118 */
[----:B------:R-:W-:-:S07]  /*4a70*/  FFMA R5, R4, R5, R7 ;  /* 0x0000000504057223 */ /* 0x000fce0000000007 */
.L_x_113:
        /* <DEDUP_REMOVED lines=14> */
.L_x_115:
[----:B------:R-:W-:Y:S05]  /*4b60*/  BSYNC.RECONVERGENT B4 ;  /* 0x0000000000047941 */ /* 0x000fea0003800200 */
.L_x_114:
[----:B------:R0:W-:Y:S01]  /*4b70*/  STL [R1+0xe4], R4 ;  /* 0x0000e40401007387 */ /* 0x0001e20000100800 */
[----:B------:R-:W-:-:S07]  /*4b80*/  FMNMX R6, R6, R4, !PT ;  /* 0x0000000406067209 */ /* 0x000fce0007800000 */
.L_x_110:
[----:B------:R-:W-:Y:S05]  /*4b90*/  BSYNC.RECONVERGENT B3 ;  /* 0x0000000000037941 */ /* 0x000fea0003800200 */
.L_x_109:
        /* <DEDUP_REMOVED lines=15> */
.L_x_119:
[----:B------:R-:W-:Y:S01]  /*4c90*/  MOV R5, R9 ;  /* 0x0000000900057202 */ /* 0x000fe20000000f00 */
[----:B------:R-:W-:Y:S06]  /*4ca0*/  BRA `(.L_x_120) ;  /* 0x0000000000107947 */ /* 0x000fec0003800000 */
.L_x_118:
[----:B------:R-:W-:Y:S01]  /*4cb0*/  FMUL.FTZ R7, R24, R5 ;  /* 0x0000000518077220 */ /* 0x000fe20000410000 */
[----:B------:R-:W-:-:S03]  /*4cc0*/  FMUL.FTZ R5, R5, 0.5 ;  /* 0x3f00000005057820 */ /* 0x000fc60000410000 */
[----:B------:R-:W-:-:S04]  /*4cd0*/  FFMA R4, -R7, R7, R24 ;  /* 0x0000000707047223 */ /* 0x000fc80000000118 */
[----:B------:R-:W-:-:S07]  /*4ce0*/  FFMA R5, R4, R5, R7 ;  /* 0x0000000504057223 */ /* 0x000fce0000000007 */
.L_x_120:
        /* <DEDUP_REMOVED lines=14> */
.L_x_122:
[----:B------:R-:W-:Y:S05]  /*4dd0*/  BSYNC.RECONVERGENT B4 ;  /* 0x0000000000047941 */ /* 0x000fea0003800200 */
.L_x_121:
[----:B------:R0:W-:Y:S01]  /*4de0*/  STL [R1+0xe8], R4 ;  /* 0x0000e80401007387 */ /* 0x0001e20000100800 */
[----:B------:R-:W-:-:S07]  /*4df0*/  FMNMX R6, R6, R4, !PT ;  /* 0x0000000406067209 */ /* 0x000fce0007800000 */
.L_x_117:
[----:B------:R-:W-:Y:S05]  /*4e00*/  BSYNC.RECONVERGENT B3 ;  /* 0x0000000000037941 */ /* 0x000fea0003800200 */
.L_x_116:
        /* <DEDUP_REMOVED lines=15> */
.L_x_126:
[----:B------:R-:W-:Y:S01]  /*4f00*/  IMAD.MOV.U32 R5, RZ, RZ, R9 ;  /* 0x000000ffff057224 */ /* 0x000fe200078e0009 */
[----:B------:R-:W-:Y:S06]  /*4f10*/  BRA `(.L_x_127) ;  /* 0x0000000000107947 */ /* 0x000fec0003800000 */
.L_x_125:
[----:B--2---:R-:W-:Y:S01]  /*4f20*/  FMUL.FTZ R7, R24, R5 ;  /* 0x0000000518077220 */ /* 0x004fe20000410000 */
[----:B------:R-:W-:-:S03]  /*4f30*/  FMUL.FTZ R5, R5, 0.5 ;  /* 0x3f00000005057820 */ /* 0x000fc60000410000 */
[----:B------:R-:W-:-:S04]  /*4f40*/  FFMA R4, -R7, R7, R24 ;  /* 0x0000000707047223 */ /* 0x000fc80000000118 */
[----:B------:R-:W-:-:S07]  /*4f50*/  FFMA R5, R4, R5, R7 ;  /* 0x0000000504057223 */ /* 0x000fce0000000007 */
.L_x_127:
        /* <DEDUP_REMOVED lines=14> */
.L_x_129:
[----:B------:R-:W-:Y:S05]  /*5040*/  BSYNC.RECONVERGENT B4 ;  /* 0x0000000000047941 */ /* 0x000fea0003800200 */
.L_x_128:
[----:B------:R0:W-:Y:S01]  /*5050*/  STL [R1+0xec], R4 ;  /* 0x0000ec0401007387 */ /* 0x0001e20000100800 */
[----:B------:R-:W-:-:S07]  /*5060*/  FMNMX R6, R6, R4, !PT ;  /* 0x0000000406067209 */ /* 0x000fce0007800000 */
.L_x_124:
[----:B------:R-:W-:Y:S05]  /*5070*/  BSYNC.RECONVERGENT B3 ;  /* 0x0000000000037941 */ /* 0x000fea0003800200 */
.L_x_123:
        /* <DEDUP_REMOVED lines=15> */
.L_x_133:
[----:B------:R-:W-:Y:S01]  /*5170*/  MOV R5, R9 ;  /* 0x0000000900057202 */ /* 0x000fe20000000f00 */
[----:B------:R-:W-:Y:S06]  /*5180*/  BRA `(.L_x_134) ;  /* 0x0000000000107947 */ /* 0x000fec0003800000 */
.L_x_132:
[----:B--2---:R-:W-:Y:S01]  /*5190*/  FMUL.FTZ R7, R24, R5 ;  /* 0x0000000518077220 */ /* 0x004fe20000410000 */
[----:B------:R-:W-:-:S03]  /*51a0*/  FMUL.FTZ R5, R5, 0.5 ;  /* 0x3f00000005057820 */ /* 0x000fc60000410000 */
[----:B------:R-:W-:-:S04]  /*51b0*/  FFMA R4, -R7, R7, R24 ;  /* 0x0000000707047223 */ /* 0x000fc80000000118 */
[----:B------:R-:W-:-:S07]  /*51c0*/  FFMA R5, R4, R5, R7 ;  /* 0x0000000504057223 */ /* 0x000fce0000000007 */
.L_x_134:
        /* <DEDUP_REMOVED lines=14> */
.L_x_136:
[----:B------:R-:W-:Y:S05]  /*52b0*/  BSYNC.RECONVERGENT B4 ;  /* 0x0000000000047941 */ /* 0x000fea0003800200 */
.L_x_135:
[----:B------:R0:W-:Y:S01]  /*52c0*/  STL [R1+0xf0], R4 ;  /* 0x0000f00401007387 */ /* 0x0001e20000100800 */
[----:B------:R-:W-:-:S07]  /*52d0*/  FMNMX R6, R6, R4, !PT ;  /* 0x0000000406067209 */ /* 0x000fce0007800000 */
.L_x_131:
[----:B------:R-:W-:Y:S05]  /*52e0*/  BSYNC.RECONVERGENT B3 ;  /* 0x0000000000037941 */ /* 0x000fea0003800200 */
.L_x_130:
        /* <DEDUP_REMOVED lines=15> */
.L_x_140:
[----:B------:R-:W-:Y:S01]  /*53e0*/  MOV R5, R9 ;  /* 0x0000000900057202 */ /* 0x000fe20000000f00 */
[----:B------:R-:W-:Y:S06]  /*53f0*/  BRA `(.L_x_141) ;  /* 0x0000000000107947 */ /* 0x000fec0003800000 */
.L_x_139:
[----:B------:R-:W-:Y:S01]  /*5400*/  FMUL.FTZ R7, R24, R5 ;  /* 0x0000000518077220 */ /* 0x000fe20000410000 */
[----:B------:R-:W-:-:S03]  /*5410*/  FMUL.FTZ R5, R5, 0.5 ;  /* 0x3f00000005057820 */ /* 0x000fc60000410000 */
[----:B------:R-:W-:-:S04]  /*5420*/  FFMA R4, -R7, R7, R24 ;  /* 0x0000000707047223 */ /* 0x000fc80000000118 */
[----:B------:R-:W-:-:S07]  /*5430*/  FFMA R5, R4, R5, R7 ;  /* 0x0000000504057223 */ /* 0x000fce0000000007 */
.L_x_141:
        /* <DEDUP_REMOVED lines=14> */
.L_x_143:
[----:B------:R-:W-:Y:S05]  /*5520*/  BSYNC.RECONVERGENT B4 ;  /* 0x0000000000047941 */ /* 0x000fea0003800200 */
.L_x_142:
[----:B------:R0:W-:Y:S01]  /*5530*/  STL [R1+0xf4], R4 ;  /* 0x0000f40401007387 */ /* 0x0001e20000100800 */
[----:B------:R-:W-:-:S07]  /*5540*/  FMNMX R6, R6, R4, !PT ;  /* 0x0000000406067209 */ /* 0x000fce0007800000 */
.L_x_138:
[----:B------:R-:W-:Y:S05]  /*5550*/  BSYNC.RECONVERGENT B3 ;  /* 0x0000000000037941 */ /* 0x000fea0003800200 */
.L_x_137:
        /* <DEDUP_REMOVED lines=15> */
.L_x_147:
[----:B------:R-:W-:Y:S01]  /*5650*/  IMAD.MOV.U32 R5, RZ, RZ, R9 ;  /* 0x000000ffff057224 */ /* 0x000fe200078e0009 */
[----:B------:R-:W-:Y:S06]  /*5660*/  BRA `(.L_x_148) ;  /* 0x0000000000107947 */ /* 0x000fec0003800000 */
.L_x_146:
[----:B--2---:R-:W-:Y:S01]  /*5670*/  FMUL.FTZ R7, R24, R5 ;  /* 0x0000000518077220 */ /* 0x004fe20000410000 */
[----:B------:R-:W-:-:S03]  /*5680*/  FMUL.FTZ R5, R5, 0.5 ;  /* 0x3f00000005057820 */ /* 0x000fc60000410000 */
[----:B------:R-:W-:-:S04]  /*5690*/  FFMA R4, -R7, R7, R24 ;  /* 0x0000000707047223 */ /* 0x000fc80000000118 */
[----:B------:R-:W-:-:S07]  /*56a0*/  FFMA R5, R4, R5, R7 ;  /* 0x0000000504057223 */ /* 0x000fce0000000007 */
.L_x_148:
        /* <DEDUP_REMOVED lines=14> */
.L_x_150:
[----:B------:R-:W-:Y:S05]  /*5790*/  BSYNC.RECONVERGENT B4 ;  /* 0x0000000000047941 */ /* 0x000fea0003800200 */
.L_x_149:
[----:B------:R0:W-:Y:S01]  /*57a0*/  STL [R1+0xf8], R4 ;  /* 0x0000f80401007387 */ /* 0x0001e20000100800 */
[----:B------:R-:W-:-:S07]  /*57b0*/  FMNMX R6, R6, R4, !PT ;  /* 0x0000000406067209 */ /* 0x000fce0007800000 */
.L_x_145:
[----:B------:R-:W-:Y:S05]  /*57c0*/  BSYNC.RECONVERGENT B3 ;  /* 0x0000000000037941 */ /* 0x000fea0003800200 */
.L_x_144:
[----:B------:R-:W5:Y:S01]  /*57d0*/  LDCU UR9, c[0x0][0x3a8] ;  /* 0x00007500ff0977ac */ /* 0x000f620008000800 */
[----:B------:R-:W-:-:S04]  /*57e0*/  UIADD3 UR5, UPT, UPT, UR19, 0xf, URZ ;  /* 0x0000000f13057890 */ /* 0x000fc8000fffe0ff */
[----:B-----5:R-:W-:-:S09]  /*57f0*/  UISETP.GE.AND UP2, UPT, UR5, UR9, UPT ;  /* 0x000000090500728c */ /* 0x020fd2000bf46270 */
[----:B------:R-:W-:Y:S05]  /*5800*/  BRA.U UP2, `(.L_x_44) ;  /* 0x0000000102847547 */ /* 0x000fea000b800000 */
[----:B------:R-:W-:-:S13]  /*5810*/  ISETP.NE.AND P0, PT, R27, RZ, PT ;  /* 0x000000ff1b00720c */ /* 0x000fda0003f05270 */
        /* <DEDUP_REMOVED lines=9> */
.L_x_152:
[----:B------:R-:W-:Y:S01]  /*58b0*/  MOV R5, R9 ;  /* 0x0000000900057202 */ /* 0x000fe20000000f00 */
[----:B------:R-:W-:Y:S06]  /*58c0*/  BRA `(.L_x_153) ;  /* 0x0000000000107947 */ /* 0x000fec0003800000 */
.L_x_151:
[----:B--2---:R-:W-:Y:S01]  /*58d0*/  FMUL.FTZ R7, R24, R5 ;  /* 0x0000000518077220 */ /* 0x004fe20000410000 */
[----:B------:R-:W-:-:S03]  /*58e0*/  FMUL.FTZ R5, R5, 0.5 ;  /* 0x3f00000005057820 */ /* 0x000fc60000410000 */
[----:B------:R-:W-:-:S04]  /*58f0*/  FFMA R4, -R7, R7, R24 ;  /* 0x0000000707047223 */ /* 0x000fc80000000118 */
[----:B------:R-:W-:-:S07]  /*5900*/  FFMA R5, R4, R5, R7 ;  /* 0x0000000504057223 */ /* 0x000fce0000000007 */
.L_x_153:
        /* <DEDUP_REMOVED lines=14> */
.L_x_155:
[----:B------:R-:W-:Y:S05]  /*59f0*/  BSYNC.RECONVERGENT B3 ;  /* 0x0000000000037941 */ /* 0x000fea0003800200 */
.L_x_154:
[----:B------:R0:W-:Y:S01]  /*5a00*/  STL [R1+0xfc], R4 ;  /* 0x0000fc0401007387 */ /* 0x0001e20000100800 */
[----:B------:R-:W-:-:S07]  /*5a10*/  FMNMX R6, R6, R4, !PT ;  /* 0x0000000406067209 */ /* 0x000fce0007800000 */
.L_x_44:
[----:B------:R-:W-:Y:S05]  /*5a20*/  BSYNC.RECONVERGENT B0 ;  /* 0x0000000000007941 */ /* 0x000fea0003800200 */
.L_x_29:
[----:B------:R-:W-:Y:S01]  /*5a30*/  ISETP.NE.AND P0, PT, R27, RZ, PT ;  /* 0x000000ff1b00720c */ /* 0x000fe20003f05270 */
[----:B0-----:R0:W0:Y:S01]  /*5a40*/  SHFL.IDX PT, R5, R6, RZ, 0x1f ;  /* 0x00001fff06057589 */ /* 0x00102200000e0000 */
[----:B------:R-:W-:Y:S01]  /*5a50*/  BSSY.RECONVERGENT B0, `(.L_x_156) ;  /* 0x0000011000007945 */ /* 0x000fe20003800200 */
[----:B------:R-:W-:-:S10]  /*5a60*/  IMAD.MOV.U32 R16, RZ, RZ, 0x3f800000 ;  /* 0x3f800000ff107424 */ /* 0x000fd400078e00ff */
[----:B------:R-:W-:Y:S05]  /*5a70*/  @P0 BRA `(.L_x_157) ;  /* 0x0000000000380947 */ /* 0x000fea0003800000 */
[----:B------:R-:W-:Y:S01]  /*5a80*/  HFMA2 R7, -RZ, RZ, 0.96630859375, -0.0022525787353515625 ;  /* 0x3bbb989dff077431 */ /* 0x000fe200000001ff */
[----:B0-----:R-:W-:Y:S02]  /*5a90*/  FMNMX R5, R20, R5, !PT ;  /* 0x0000000514057209 */ /* 0x001fe40007800000 */
[----:B------:R-:W-:-:S03]  /*5aa0*/  MOV R9, 0x437c0000 ;  /* 0x437c000000097802 */ /* 0x000fc60000000f00 */
[----:B--23--:R-:W-:Y:S01]  /*5ab0*/  FADD R4, R20, -R5 ;  /* 0x8000000514047221 */ /* 0x00cfe20000000000 */
[----:B------:R-:W-:-:S03]  /*5ac0*/  MOV R20, R5 ;  /* 0x0000000500147202 */ /* 0x000fc60000000f00 */
[----:B------:R-:W-:-:S04]  /*5ad0*/  FFMA.SAT R6, R4, R7, 0.5 ;  /* 0x3f00000004067423 */ /* 0x000fc80000002007 */
[----:B------:R-:W-:-:S04]  /*5ae0*/  FFMA.RM R6, R6, R9, 12582913 ;  /* 0x4b40000106067423 */ /* 0x000fc80000004009 */
[C---:B------:R-:W-:Y:S01]  /*5af0*/  FADD R7, R6.reuse, -12583039 ;  /* 0xcb40007f06077421 */ /* 0x040fe20000000000 */
[----:B------:R-:W-:-:S03]  /*5b00*/  IMAD.SHL.U32 R6, R6, 0x800000, RZ ;  /* 0x0080000006067824 */ /* 0x000fc600078e00ff */
[----:B------:R-:W-:-:S04]  /*5b10*/  FFMA R7, R4, 1.4426950216293334961, -R7 ;  /* 0x3fb8aa3b04077823 */ /* 0x000fc80000000807 */
[----:B------:R-:W-:-:S06]  /*5b20*/  FFMA R7, R4, 1.925963033500011079e-08, R7 ;  /* 0x32a5706004077823 */ /* 0x000fcc0000000007 */
[----:B------:R-:W0:Y:S02]  /*5b30*/  MUFU.EX2 R7, R7 ;  /* 0x0000000700077308 */ /* 0x000e240000000800 */
[----:B0-----:R-:W-:-:S04]  /*5b40*/  FMUL R16, R6, R7 ;  /* 0x0000000706107220 */ /* 0x001fc80000400000 */
[----:B------:R-:W-:-:S07]  /*5b50*/  FMUL R18, R18, R16 ;  /* 0x0000001012127220 */ /* 0x000fce0000400000 */
.L_x_157:
[----:B------:R-:W-:Y:S05]  /*5b60*/  BSYNC.RECONVERGENT B0 ;  /* 0x0000000000007941 */ /* 0x000fea0003800200 */
.L_x_156:
[----:B------:R-:W0:Y:S04]  /*5b70*/  SHFL.IDX PT, R16, R16, RZ, 0x1f ;  /* 0x00001fff10107589 */ /* 0x000e2800000e0000 */
[----:B------:R-:W0:Y:S04]  /*5b80*/  SHFL.IDX PT, R20, R20, RZ, 0x1f ;  /* 0x00001fff14147589 */ /* 0x000e2800000e0000 */
[----:B------:R-:W0:Y:S01]  /*5b90*/  SHFL.IDX PT, R18, R18, RZ, 0x1f ;  /* 0x00001fff12127589 */ /* 0x000e2200000e0000 */
[----:B------:R-:W-:Y:S05]  /*5ba0*/  BRA.U !UP1, `(.L_x_158) ;  /* 0x0000000509947547 */ /* 0x000fea000b800000 */
[----:B------:R-:W-:-:S04]  /*5bb0*/  UIADD3 UR5, UPT, UPT, UR7, -0x1, URZ ;  /* 0xffffffff07057890 */ /* 0x000fc8000fffe0ff */
[----:B------:R-:W-:-:S03]  /*5bc0*/  UISETP.GE.U32.AND UP1, UPT, UR5, 0xf, UPT ;  /* 0x0000000f0500788c */ /* 0x000fc6000bf26070 */
[----:B------:R-:W-:-:S06]  /*5bd0*/  UMOV UR5, URZ ;  /* 0x000000ff00057c82 */ /* 0x000fcc0008000000 */
[----:B------:R-:W-:Y:S05]  /*5be0*/  BRA.U !UP1, `(.L_x_159) ;  /* 0x00000001097c7547 */ /* 0x000fea000b800000 */
[----:B------:R-:W-:Y:S01]  /*5bf0*/  ULOP3.LUT UR9, UR7, 0x3fffff0, URZ, 0xc0, !UPT ;  /* 0x03fffff007097892 */ /* 0x000fe2000f8ec0ff */
[----:B------:R-:W-:-:S11]  /*5c00*/  UMOV UR5, URZ ;  /* 0x000000ff00057c82 */ /* 0x000fd60008000000 */
.L_x_160:
[----:B------:R-:W-:-:S09]  /*5c10*/  ULEA UR20, UR5, UR6, 0x2 ;  /* 0x0000000605147291 */ /* 0x000fd2000f8e10ff */
[----:B0-23--:R-:W2:Y:S04]  /*5c20*/  LDL.128 R4, [UR20] ;  /* 0x00000014ff047983 */ /* 0x00dea80008100c00 */
[----:B------:R-:W3:Y:S04]  /*5c30*/  LDL.128 R12, [UR20+0x10] ;  /* 0x00001014ff0c7983 */ /* 0x000ee80008100c00 */
[----:B------:R-:W5:Y:S01]  /*5c40*/  LDL.128 R8, [UR20+0x20] ;  /* 0x00002014ff087983 */ /* 0x000f620008100c00 */
[C---:B--2---:R-:W-:Y:S01]  /*5c50*/  FMUL R4, R16.reuse, R4 ;  /* 0x0000000410047220 */ /* 0x044fe20000400000 */
[C---:B------:R-:W-:Y:S01]  /*5c60*/  FMUL R5, R16.reuse, R5 ;  /* 0x0000000510057220 */ /* 0x040fe20000400000 */
[C---:B------:R-:W-:Y:S01]  /*5c70*/  FMUL R6, R16.reuse, R6 ;  /* 0x0000000610067220 */ /* 0x040fe20000400000 */
[----:B------:R-:W-:-:S05]  /*5c80*/  FMUL R7, R16, R7 ;  /* 0x0000000710077220 */ /* 0x000fca0000400000 */
[----:B------:R0:W-:Y:S04]  /*5c90*/  STL.128 [UR20], R4 ;  /* 0x00000004ff007987 */ /* 0x0001e80008100c14 */
[----:B0-----:R-:W2:Y:S01]  /*5ca0*/  LDL.128 R4, [UR20+0x30] ;  /* 0x00003014ff047983 */ /* 0x001ea20008100c00 */
[C---:B---3--:R-:W-:Y:S01]  /*5cb0*/  FMUL R12, R16.reuse, R12 ;  /* 0x0000000c100c7220 */ /* 0x048fe20000400000 */
[C---:B------:R-:W-:Y:S01]  /*5cc0*/  FMUL R13, R16.reuse, R13 ;  /* 0x0000000d100d7220 */ /* 0x040fe20000400000 */
[C---:B------:R-:W-:Y:S01]  /*5cd0*/  FMUL R14, R16.reuse, R14 ;  /* 0x0000000e100e7220 */ /* 0x040fe20000400000 */
[C---:B------:R-:W-:Y:S01]  /*5ce0*/  FMUL R15, R16.reuse, R15 ;  /* 0x0000000f100f7220 */ /* 0x040fe20000400000 */
[C---:B-----5:R-:W-:Y:S01]  /*5cf0*/  FMUL R8, R16.reuse, R8 ;  /* 0x0000000810087220 */ /* 0x060fe20000400000 */
[C---:B------:R-:W-:Y:S01]  /*5d00*/  FMUL R9, R16.reuse, R9 ;  /* 0x0000000910097220 */ /* 0x040fe20000400000 */
[C---:B------:R-:W-:Y:S01]  /*5d10*/  FMUL R10, R16.reuse, R10 ;  /* 0x0000000a100a7220 */ /* 0x040fe20000400000 */
[----:B------:R-:W-:Y:S01]  /*5d20*/  FMUL R11, R16, R11 ;  /* 0x0000000b100b7220 */ /* 0x000fe20000400000 */
[----:B------:R0:W-:Y:S04]  /*5d30*/  STL.128 [UR20+0x10], R12 ;  /* 0x0000100cff007987 */ /* 0x0001e80008100c14 */
[----:B------:R0:W-:Y:S01]  /*5d40*/  STL.128 [UR20+0x20], R8 ;  /* 0x00002008ff007987 */ /* 0x0001e20008100c14 */
[----:B------:R-:W-:-:S04]  /*5d50*/  UIADD3 UR5, UPT, UPT, UR5, 0x10, URZ ;  /* 0x0000001005057890 */ /* 0x000fc8000fffe0ff */
[----:B------:R-:W-:Y:S01]  /*5d60*/  UISETP.NE.AND UP1, UPT, UR5, UR9, UPT ;  /* 0x000000090500728c */ /* 0x000fe2000bf25270 */
[C---:B--2---:R-:W-:Y:S01]  /*5d70*/  FMUL R4, R16.reuse, R4 ;  /* 0x0000000410047220 */ /* 0x044fe20000400000 */
[C---:B------:R-:W-:Y:S01]  /*5d80*/  FMUL R5, R16.reuse, R5 ;  /* 0x0000000510057220 */ /* 0x040fe20000400000 */
[C---:B------:R-:W-:Y:S01]  /*5d90*/  FMUL R6, R16.reuse, R6 ;  /* 0x0000000610067220 */ /* 0x040fe20000400000 */
[----:B------:R-:W-:-:S05]  /*5da0*/  FMUL R7, R16, R7 ;  /* 0x0000000710077220 */ /* 0x000fca0000400000 */
[----:B------:R0:W-:Y:S01]  /*5db0*/  STL.128 [UR20+0x30], R4 ;  /* 0x00003004ff007987 */ /* 0x0001e20008100c14 */
[----:B------:R-:W-:Y:S05]  /*5dc0*/  BRA.U UP1, `(.L_x_160) ;  /* 0xfffffffd01907547 */ /* 0x000fea000b83ffff */
[----:B------:R-:W-:-:S05]  /*5dd0*/  UMOV UR5, UR9 ;  /* 0x0000000900057c82 */ /* 0x000fca0008000000 */
.L_x_159:
[----:B------:R-:W-:-:S04]  /*5de0*/  ULOP3.LUT UR9, UR7, 0xf, URZ, 0xc0, !UPT ;  /* 0x0000000f07097892 */ /* 0x000fc8000f8ec0ff */
[----:B------:R-:W-:-:S09]  /*5df0*/  UISETP.NE.AND UP1, UPT, UR9, URZ, UPT ;  /* 0x000000ff0900728c */ /* 0x000fd2000bf25270 */
[----:B------:R-:W-:Y:S05]  /*5e00*/  BRA.U !UP1, `(.L_x_158) ;  /* 0x0000000109fc7547 */ /* 0x000fea000b800000 */
[----:B------:R-:W-:Y:S02]  /*5e10*/  UIADD3 UR9, UPT, UPT, UR9, -0x1, URZ ;  /* 0xffffffff09097890 */ /* 0x000fe4000fffe0ff */
[----:B------:R-:W-:Y:S02]  /*5e20*/  UISETP.NE.AND UP2, UPT, UR14, URZ, UPT ;  /* 0x000000ff0e00728c */ /* 0x000fe4000bf45270 */
[----:B------:R-:W-:-:S09]  /*5e30*/  UISETP.GE.U32.AND UP1, UPT, UR9, 0x7, UPT ;  /* 0x000000070900788c */ /* 0x000fd2000bf26070 */
[----:B------:R-:W-:Y:S05]  /*5e40*/  BRA.U !UP1, `(.L_x_161) ;  /* 0x0000000109687547 */ /* 0x000fea000b800000 */
[----:B------:R-:W-:-:S09]  /*5e50*/  ULEA UR9, UR5, UR6, 0x2 ;  /* 0x0000000605097291 */ /* 0x000fd2000f8e10ff */
[----:B0-----:R-:W5:Y:S04]  /*5e60*/  LDL R9, [UR9] ;  /* 0x00000009ff097983 */ /* 0x001f680008100800 */
[----:B--23--:R-:W2:Y:S04]  /*5e70*/  LDL R13, [UR9+0x4] ;  /* 0x00000409ff0d7983 */ /* 0x00cea80008100800 */
[----:B------:R-:W3:Y:S04]  /*5e80*/  LDL R15, [UR9+0x8] ;  /* 0x00000809ff0f7983 */ /* 0x000ee80008100800 */
[----:B------:R-:W4:Y:S04]  /*5e90*/  LDL R29, [UR9+0xc] ;  /* 0x00000c09ff1d7983 */ /* 0x000f280008100800 */
[----:B------:R-:W4:Y:S04]  /*5ea0*/  LDL R11, [UR9+0x10] ;  /* 0x00001009ff0b7983 */ /* 0x000f280008100800 */
[----:B------:R-:W4:Y:S04]  /*5eb0*/  LDL R10, [UR9+0x14] ;  /* 0x00001409ff0a7983 */ /* 0x000f280008100800 */
[----:B------:R-:W4:Y:S04]  /*5ec0*/  LDL R7, [UR9+0x18] ;  /* 0x00001809ff077983 */ /* 0x000f280008100800 */
[----:B------:R-:W4:Y:S01]  /*5ed0*/  LDL R5, [UR9+0x1c] ;  /* 0x00001c09ff057983 */ /* 0x000f220008100800 */
[----:B------:R-:W-:Y:S01]  /*5ee0*/  UIADD3 UR5, UPT, UPT, UR5, 0x8, URZ ;  /* 0x0000000805057890 */ /* 0x000fe2000fffe0ff */
[C---:B-----5:R-:W-:Y:S01]  /*5ef0*/  FMUL R9, R16.reuse, R9 ;  /* 0x0000000910097220 */ /* 0x060fe20000400000 */
[----:B--2---:R-:W-:-:S04]  /*5f00*/  FMUL R4, R16, R13 ;  /* 0x0000000d10047220 */ /* 0x004fc80000400000 */
[----:B------:R0:W-:Y:S01]  /*5f10*/  STL [UR9], R9 ;  /* 0x00000009ff007987 */ /* 0x0001e20008100809 */
[----:B---3--:R-:W-:-:S03]  /*5f20*/  FMUL R6, R16, R15 ;  /* 0x0000000f10067220 */ /* 0x008fc60000400000 */
[----:B------:R0:W-:Y:S01]  /*5f30*/  STL [UR9+0x4], R4 ;  /* 0x00000404ff007987 */ /* 0x0001e20008100809 */
[----:B----4-:R-:W-:-:S03]  /*5f40*/  FMUL R8, R16, R29 ;  /* 0x0000001d10087220 */ /* 0x010fc60000400000 */
[----:B------:R0:W-:Y:S01]  /*5f50*/  STL [UR9+0x8], R6 ;  /* 0x00000806ff007987 */ /* 0x0001e20008100809 */
[----:B------:R-:W-:-:S03]  /*5f60*/  FMUL R11, R16, R11 ;  /* 0x0000000b100b7220 */ /* 0x000fc60000400000 */
[----:B------:R0:W-:Y:S01]  /*5f70*/  STL [UR9+0xc], R8 ;  /* 0x00000c08ff007987 */ /* 0x0001e20008100809 */
[----:B------:R-:W-:-:S03]  /*5f80*/  FMUL R10, R16, R10 ;  /* 0x0000000a100a7220 */ /* 0x000fc60000400000 */
[----:B------:R0:W-:Y:S01]  /*5f90*/  STL [UR9+0x10], R11 ;  /* 0x0000100bff007987 */ /* 0x0001e20008100809 */
[----:B------:R-:W-:-:S03]  /*5fa0*/  FMUL R7, R16, R7 ;  /* 0x0000000710077220 */ /* 0x000fc60000400000 */
[----:B------:R0:W-:Y:S01]  /*5fb0*/  STL [UR9+0x14], R10 ;  /* 0x0000140aff007987 */ /* 0x0001e20008100809 */
[----:B------:R-:W-:-:S03]  /*5fc0*/  FMUL R5, R16, R5 ;  /* 0x0000000510057220 */ /* 0x000fc60000400000 */
[----:B------:R0:W-:Y:S04]  /*5fd0*/  STL [UR9+0x18], R7 ;  /* 0x00001807ff007987 */ /* 0x0001e80008100809 */
[----:B------:R0:W-:Y:S02]  /*5fe0*/  STL [UR9+0x1c], R5 ;  /* 0x00001c05ff007987 */ /* 0x0001e40008100809 */
.L_x_161:
[----:B------:R-:W-:Y:S05]  /*5ff0*/  BRA.U !UP2, `(.L_x_158) ;  /* 0x000000010a807547 */ /* 0x000fea000b800000 */
[----:B------:R-:W-:Y:S02]  /*6000*/  UISETP.GE.U32.AND UP1, UPT, UR18, 0x3, UPT ;  /* 0x000000031200788c */ /* 0x000fe4000bf26070 */
[----:B------:R-:W-:-:S07]  /*6010*/  UISETP.NE.AND UP2, UPT, UR15, URZ, UPT ;  /* 0x000000ff0f00728c */ /* 0x000fce000bf45270 */
[----:B------:R-:W-:Y:S05]  /*6020*/  BRA.U !UP1, `(.L_x_162) ;  /* 0x0000000109387547 */ /* 0x000fea000b800000 */
[----:B------:R-:W-:-:S09]  /*6030*/  ULEA UR9, UR5, UR6, 0x2 ;  /* 0x0000000605097291 */ /* 0x000fd2000f8e10ff */
[----:B0-----:R-:W2:Y:S04]  /*6040*/  LDL R7, [UR9+0x4] ;  /* 0x00000409ff077983 */ /* 0x001ea80008100800 */
[----:B------:R-:W5:Y:S04]  /*6050*/  LDL R5, [UR9] ;  /* 0x00000009ff057983 */ /* 0x000f680008100800 */
[----:B------:R-:W4:Y:S04]  /*6060*/  LDL R9, [UR9+0x8] ;  /* 0x00000809ff097983 */ /* 0x000f280008100800 */
[----:B------:R-:W4:Y:S01]  /*6070*/  LDL R11, [UR9+0xc] ;  /* 0x00000c09ff0b7983 */ /* 0x000f220008100800 */
[----:B------:R-:W-:Y:S01]  /*6080*/  UIADD3 UR5, UPT, UPT, UR5, 0x4, URZ ;  /* 0x0000000405057890 */ /* 0x000fe2000fffe0ff */
[C---:B--23--:R-:W-:Y:S01]  /*6090*/  FMUL R4, R16.reuse, R7 ;  /* 0x0000000710047220 */ /* 0x04cfe20000400000 */
[C---:B-----5:R-:W-:Y:S01]  /*60a0*/  FMUL R5, R16.reuse, R5 ;  /* 0x0000000510057220 */ /* 0x060fe20000400000 */
[C---:B----4-:R-:W-:Y:S01]  /*60b0*/  FMUL R6, R16.reuse, R9 ;  /* 0x0000000910067220 */ /* 0x050fe20000400000 */
[----:B------:R-:W-:-:S03]  /*60c0*/  FMUL R7, R16, R11 ;  /* 0x0000000b10077220 */ /* 0x000fc60000400000 */
[----:B------:R0:W-:Y:S04]  /*60d0*/  STL [UR9], R5 ;  /* 0x00000005ff007987 */ /* 0x0001e80008100809 */
[----:B------:R0:W-:Y:S04]  /*60e0*/  STL [UR9+0x4], R4 ;  /* 0x00000404ff007987 */ /* 0x0001e80008100809 */
[----:B------:R0:W-:Y:S04]  /*60f0*/  STL [UR9+0x8], R6 ;  /* 0x00000806ff007987 */ /* 0x0001e80008100809 */
[----:B------:R0:W-:Y:S02]  /*6100*/  STL [UR9+0xc], R7 ;  /* 0x00000c07ff007987 */ /* 0x0001e40008100809 */
.L_x_162:
[----:B------:R-:W-:Y:S05]  /*6110*/  BRA.U !UP2, `(.L_x_158) ;  /* 0x000000010a387547 */ /* 0x000fea000b800000 */
[----:B------:R-:W-:-:S09]  /*6120*/  ULEA UR5, UR5, UR6, 0x2 ;  /* 0x0000000605057291 */ /* 0x000fd2000f8e10ff */
[----:B0-----:R-:W5:Y:S01]  /*6130*/  LDL R5, [UR5] ;  /* 0x00000005ff057983 */ /* 0x001f620008100800 */
[----:B------:R-:W-:Y:S01]  /*6140*/  UISETP.NE.AND UP1, UPT, UR15, 0x1, UPT ;  /* 0x000000010f00788c */ /* 0x000fe2000bf25270 */
[----:B-----5:R-:W-:-:S05]  /*6150*/  FMUL R5, R16, R5 ;  /* 0x0000000510057220 */ /* 0x020fca0000400000 */
[----:B------:R0:W-:Y:S03]  /*6160*/  STL [UR5], R5 ;  /* 0x00000005ff007987 */ /* 0x0001e60008100805 */
[----:B------:R-:W-:Y:S05]  /*6170*/  BRA.U !UP1, `(.L_x_158) ;  /* 0x0000000109207547 */ /* 0x000fea000b800000 */
[----:B0-----:R-:W2:Y:S01]  /*6180*/  LDL R5, [UR5+0x4] ;  /* 0x00000405ff057983 */ /* 0x001ea20008100800 */
[----:B------:R-:W-:Y:S01]  /*6190*/  UISETP.NE.AND UP1, UPT, UR15, 0x2, UPT ;  /* 0x000000020f00788c */ /* 0x000fe2000bf25270 */
[----:B--23--:R-:W-:-:S05]  /*61a0*/  FMUL R4, R16, R5 ;  /* 0x0000000510047220 */ /* 0x00cfca0000400000 */
[----:B------:R0:W-:Y:S03]  /*61b0*/  STL [UR5+0x4], R4 ;  /* 0x00000404ff007987 */ /* 0x0001e60008100805 */
[----:B------:R-:W-:Y:S05]  /*61c0*/  BRA.U !UP1, `(.L_x_158) ;  /* 0x00000001090c7547 */ /* 0x000fea000b800000 */
[----:B------:R-:W2:Y:S02]  /*61d0*/  LDL R5, [UR5+0x8] ;  /* 0x00000805ff057983 */ /* 0x000ea40008100800 */
[----:B--2---:R-:W-:-:S05]  /*61e0*/  FMUL R16, R16, R5 ;  /* 0x0000000510107220 */ /* 0x004fca0000400000 */
[----:B------:R2:W-:Y:S02]  /*61f0*/  STL [UR5+0x8], R16 ;  /* 0x00000810ff007987 */ /* 0x0005e40008100805 */
.L_x_158:
[----:B------:R-:W-:Y:S04]  /*6200*/  BSSY.RECONVERGENT B0, `(.L_x_163) ;  /* 0x0000114000007945 */ /* 0x000fe80003800200 */
[----:B------:R-:W-:Y:S05]  /*6210*/  @P0 BRA `(.L_x_164) ;  /* 0x0000001000480947 */ /* 0x000fea0003800000 */
[----:B0-----:R-:W0:Y:S01]  /*6220*/  LDC R10, c[0x0][0x3a8] ;  /* 0x0000ea00ff0a7b82 */ /* 0x001e220000000800 */
[----:B------:R-:W-:Y:S02]  /*6230*/  UIADD3 UR5, UPT, UPT, UR19, 0x1, URZ ;  /* 0x0000000113057890 */ /* 0x000fe4000fffe0ff */
[----:B0-----:R-:W-:-:S04]  /*6240*/  ISETP.LE.AND P3, PT, R10, UR19, PT ;  /* 0x000000130a007c0c */ /* 0x001fc8000bf63270 */
[----:B------:R-:W-:-:S09]  /*6250*/  ISETP.LE.AND P5, PT, R10, UR5, PT ;  /* 0x000000050a007c0c */ /* 0x000fd2000bfa3270 */
[----:B------:R-:W5:Y:S04]  /*6260*/  @!P3 LDL R29, [R1+0xc0] ;  /* 0x0000c000011db983 */ /* 0x000f680000100800 */
[----:B--23--:R-:W2:Y:S01]  /*6270*/  @!P5 LDL R13, [R1+0xc4] ;  /* 0x0000c400010dd983 */ /* 0x00cea20000100800 */
[----:B------:R-:W-:-:S06]  /*6280*/  UIADD3 UR5, UPT, UPT, UR19, 0x2, URZ ;  /* 0x0000000213057890 */ /* 0x000fcc000fffe0ff */
[----:B------:R-:W-:Y:S01]  /*6290*/  ISETP.LE.AND P1, PT, R10, UR5, PT ;  /* 0x000000050a007c0c */ /* 0x000fe2000bf23270 */
[----:B------:R-:W-:-:S06]  /*62a0*/  UIADD3 UR5, UPT, UPT, UR19, 0x3, URZ ;  /* 0x0000000313057890 */ /* 0x000fcc000fffe0ff */
[----:B------:R-:W-:-:S06]  /*62b0*/  ISETP.LE.AND P4, PT, R10, UR5, PT ;  /* 0x000000050a007c0c */ /* 0x000fcc000bf83270 */
[----:B------:R-:W3:Y:S01]  /*62c0*/  @!P1 LDL R5, [R1+0xc8] ;  /* 0x0000c80001059983 */ /* 0x000ee20000100800 */
[----:B------:R-:W-:-:S06]  /*62d0*/  UIADD3 UR5, UPT, UPT, UR19, 0x4, URZ ;  /* 0x0000000413057890 */ /* 0x000fcc000fffe0ff */
[----:B------:R-:W4:Y:S01]  /*62e0*/  @!P4 LDL R11, [R1+0xcc] ;  /* 0x0000cc00010bc983 */ /* 0x000f220000100800 */
[----:B------:R-:W-:-:S13]  /*62f0*/  ISETP.LE.AND P2, PT, R10, UR5, PT ;  /* 0x000000050a007c0c */ /* 0x000fda000bf43270 */
[----:B------:R-:W3:Y:S01]  /*6300*/  @!P2 LDL R9, [R1+0xd0] ;  /* 0x0000d0000109a983 */ /* 0x000ee20000100800 */
[----:B------:R-:W-:-:S06]  /*6310*/  UIADD3 UR5, UPT, UPT, UR19, 0x5, URZ ;  /* 0x0000000513057890 */ /* 0x000fcc000fffe0ff */
[----:B------:R-:W-:-:S13]  /*6320*/  ISETP.LE.AND P6, PT, R10, UR5, PT ;  /* 0x000000050a007c0c */ /* 0x000fda000bfc3270 */
[----:B------:R-:W3:Y:S01]  /*6330*/  @!P6 LDL R7, [R1+0xd4] ;  /* 0x0000d4000107e983 */ /* 0x000ee20000100800 */
[----:B------:R-:W-:Y:S01]  /*6340*/  @!P3 MOV R15, 0x3bbb989d ;  /* 0x3bbb989d000fb802 */ /* 0x000fe20000000f00 */
[----:B------:R-:W-:Y:S02]  /*6350*/  UIADD3 UR5, UPT, UPT, UR19, 0x6, URZ ;  /* 0x0000000613057890 */ /* 0x000fe4000fffe0ff */
[----:B------:R-:W-:Y:S04]  /*6360*/  @P5 STL [R1+0x104], RZ ;  /* 0x000104ff01005387 */ /* 0x000fe80000100800 */
[----:B------:R-:W-:Y:S01]  /*6370*/  @P1 STL [R1+0x108], RZ ;  /* 0x000108ff01001387 */ /* 0x000fe20000100800 */
[----:B------:R-:W-:-:S03]  /*6380*/  UIADD3 UR9, UPT, UPT, UR19, 0x8, URZ ;  /* 0x0000000813097890 */ /* 0x000fc6000fffe0ff */
[----:B------:R-:W-:Y:S04]  /*6390*/  @P4 STL [R1+0x10c], RZ ;  /* 0x00010cff01004387 */ /* 0x000fe80000100800 */
[----:B------:R-:W-:Y:S04]  /*63a0*/  @P2 STL [R1+0x110], RZ ;  /* 0x000110ff01002387 */ /* 0x000fe80000100800 */
[----:B------:R-:W-:Y:S01]  /*63b0*/  @P6 STL [R1+0x114], RZ ;  /* 0x000114ff01006387 */ /* 0x000fe20000100800 */
[----:B-----5:R-:W-:Y:S01]  /*63c0*/  @!P3 FADD R4, -R20, R29 ;  /* 0x0000001d1404b221 */ /* 0x020fe20000000100 */
[----:B------:R-:W-:-:S03]  /*63d0*/  @!P3 IMAD.MOV.U32 R29, RZ, RZ, 0x437c0000 ;  /* 0x437c0000ff1db424 */ /* 0x000fc600078e00ff */
[----:B------:R-:W-:Y:S01]  /*63e0*/  @!P3 FFMA.SAT R8, R4, R15, 0.5 ;  /* 0x3f0000000408b423 */ /* 0x000fe2000000200f */
[----:B------:R-:W-:Y:S01]  /*63f0*/  @!P5 MOV R15, 0x3bbb989d ;  /* 0x3bbb989d000fd802 */ /* 0x000fe20000000f00 */
[----:B--2---:R-:W-:Y:S02]  /*6400*/  @!P5 FADD R6, -R20, R13 ;  /* 0x0000000d1406d221 */ /* 0x004fe40000000100 */
[----:B------:R-:W-:Y:S01]  /*6410*/  @!P3 FFMA.RM R8, R8, R29, 12582913 ;  /* 0x4b4000010808b423 */ /* 0x000fe2000000401d */
[----:B------:R-:W-:Y:S01]  /*6420*/  @!P5 MOV R29, 0x437c0000 ;  /* 0x437c0000001dd802 */ /* 0x000fe20000000f00 */
[----:B------:R-:W-:Y:S02]  /*6430*/  @!P5 FFMA.SAT R12, R6, R15, 0.5 ;  /* 0x3f000000060cd423 */ /* 0x000fe4000000200f */
[----:B------:R-:W-:Y:S02]  /*6440*/  @!P3 FADD R13, R8, -12583039 ;  /* 0xcb40007f080db421 */ /* 0x000fe40000000000 */
[----:B------:R-:W-:Y:S01]  /*6450*/  @!P5 FFMA.RM R12, R12, R29, 12582913 ;  /* 0x4b4000010c0cd423 */ /* 0x000fe2000000401d */
[----:B------:R-:W-:-:S02]  /*6460*/  @!P1 IMAD.MOV.U32 R29, RZ, RZ, 0x437c0000 ;  /* 0x437c0000ff1d9424 */ /* 0x000fc400078e00ff */
[----:B------:R-:W-:-:S04]  /*6470*/  @!P3 FFMA R13, R4, 1.4426950216293334961, -R13 ;  /* 0x3fb8aa3b040db823 */ /* 0x000fc8000000080d */
[----:B------:R-:W-:Y:S01]  /*6480*/  @!P3 FFMA R14, R4, 1.925963033500011079e-08, R13 ;  /* 0x32a57060040eb823 */ /* 0x000fe2000000000d */
[----:B------:R-:W-:Y:S01]  /*6490*/  @!P5 FADD R13, R12, -12583039 ;  /* 0xcb40007f0c0dd421 */ /* 0x000fe20000000000 */
[----:B------:R-:W-:Y:S01]  /*64a0*/  @!P3 IMAD.SHL.U32 R4, R8, 0x800000, RZ ;  /* 0x008000000804b824 */ /* 0x000fe200078e00ff */
[----:B------:R-:W-:Y:S02]  /*64b0*/  @!P5 SHF.L.U32 R8, R12, 0x17, RZ ;  /* 0x000000170c08d819 */ /* 0x000fe400000006ff */
[C---:B------:R-:W-:Y:S01]  /*64c0*/  @!P5 FFMA R15, R6.reuse, 1.4426950216293334961, -R13 ;  /* 0x3fb8aa3b060fd823 */ /* 0x040fe2000000080d */
[----:B------:R-:W-:Y:S01]  /*64d0*/  @!P1 MOV R12, 0x3bbb989d ;  /* 0x3bbb989d000c9802 */ /* 0x000fe20000000f00 */
[----:B------:R0:W2:Y:S02]  /*64e0*/  @!P3 MUFU.EX2 R13, R14 ;  /* 0x0000000e000db308 */ /* 0x0000a40000000800 */
[----:B------:R-:W-:Y:S01]  /*64f0*/  @!P5 FFMA R15, R6, 1.925963033500011079e-08, R15 ;  /* 0x32a57060060fd823 */ /* 0x000fe2000000000f */
[----:B----4-:R-:W-:-:S05]  /*6500*/  @!P4 FADD R11, -R20, R11 ;  /* 0x0000000b140bc221 */ /* 0x010fca0000000100 */
[----:B------:R-:W4:Y:S01]  /*6510*/  @!P5 MUFU.EX2 R15, R15 ;  /* 0x0000000f000fd308 */ /* 0x000f220000000800 */
[----:B0-----:R-:W-:-:S05]  /*6520*/  @!P4 MOV R14, 0x3bbb989d ;  /* 0x3bbb989d000ec802 */ /* 0x001fca0000000f00 */
[----:B------:R-:W-:Y:S01]  /*6530*/  @!P4 FFMA.SAT R14, R11, R14, 0.5 ;  /* 0x3f0000000b0ec423 */ /* 0x000fe2000000200e */
[----:B--2---:R-:W-:Y:S01]  /*6540*/  @!P3 FMUL R4, R4, R13 ;  /* 0x0000000d0404b220 */ /* 0x004fe20000400000 */
[----:B---3--:R-:W-:-:S03]  /*6550*/  @!P1 FADD R13, -R20, R5 ;  /* 0x00000005140d9221 */ /* 0x008fc60000000100 */
[----:B------:R-:W-:Y:S01]  /*6560*/  @!P3 FADD R5, RZ, R4 ;  /* 0x00000004ff05b221 */ /* 0x000fe20000000000 */
[----:B------:R-:W-:Y:S01]  /*6570*/  @!P1 FFMA.SAT R12, R13, R12, 0.5 ;  /* 0x3f0000000d0c9423 */ /* 0x000fe2000000200c */
[----:B------:R-:W-:Y:S01]  /*6580*/  @P3 MOV R5, RZ ;  /* 0x000000ff00053202 */ /* 0x000fe20000000f00 */
[----:B----4-:R-:W-:Y:S02]  /*6590*/  @!P5 FMUL R8, R8, R15 ;  /* 0x0000000f0808d220 */ /* 0x010fe40000400000 */
[----:B------:R-:W-:Y:S01]  /*65a0*/  @!P1 FFMA.RM R12, R12, R29, 12582913 ;  /* 0x4b4000010c0c9423 */ /* 0x000fe2000000401d */
[----:B------:R-:W-:Y:S02]  /*65b0*/  @!P4 IMAD.MOV.U32 R15, RZ, RZ, 0x437c0000 ;  /* 0x437c0000ff0fc424 */ /* 0x000fe400078e00ff */
[----:B------:R-:W-:Y:S01]  /*65c0*/  @!P5 FADD R5, R5, R8 ;  /* 0x000000080505d221 */ /* 0x000fe20000000000 */
[----:B------:R-:W-:Y:S01]  /*65d0*/  @!P1 FADD R6, R12, -12583039 ;  /* 0xcb40007f0c069421 */ /* 0x000fe20000000000 */
[----:B------:R0:W-:Y:S01]  /*65e0*/  @!P5 STL [R1+0x104], R8 ;  /* 0x000104080100d387 */ /* 0x0001e20000100800 */
[----:B------:R-:W-:-:S02]  /*65f0*/  ISETP.LE.AND P5, PT, R10, UR5, PT ;  /* 0x000000050a007c0c */ /* 0x000fc4000bfa3270 */
[----:B------:R-:W-:-:S04]  /*6600*/  @!P1 FFMA R6, R13, 1.4426950216293334961, -R6 ;  /* 0x3fb8aa3b0d069823 */ /* 0x000fc80000000806 */
[----:B------:R-:W-:Y:S01]  /*6610*/  @!P1 FFMA R13, R13, 1.925963033500011079e-08, R6 ;  /* 0x32a570600d0d9823 */ /* 0x000fe20000000006 */
[----:B------:R-:W-:-:S04]  /*6620*/  @!P4 FFMA.RM R6, R14, R15, 12582913 ;  /* 0x4b4000010e06c423 */ /* 0x000fc8000000400f */
[----:B0-----:R-:W-:Y:S01]  /*6630*/  @!P4 FADD R8, R6, -12583039 ;  /* 0xcb40007f0608c421 */ /* 0x001fe20000000000 */
[----:B------:R-:W0:Y:S01]  /*6640*/  @!P1 MUFU.EX2 R13, R13 ;  /* 0x0000000d000d9308 */ /* 0x000e220000000800 */
[----:B------:R-:W-:Y:S01]  /*6650*/  @!P1 SHF.L.U32 R12, R12, 0x17, RZ ;  /* 0x000000170c0c9819 */ /* 0x000fe200000006ff */
[----:B------:R-:W-:Y:S01]  /*6660*/  @!P2 FADD R9, -R20, R9 ;  /* 0x000000091409a221 */ /* 0x000fe20000000100 */
[C---:B------:R-:W-:Y:S01]  /*6670*/  @!P4 FFMA R8, R11.reuse, 1.4426950216293334961, -R8 ;  /* 0x3fb8aa3b0b08c823 */ /* 0x040fe20000000808 */
[----:B------:R-:W2:Y:S03]  /*6680*/  @!P5 LDL R15, [R1+0xd8] ;  /* 0x0000d800010fd983 */ /* 0x000ea60000100800 */
[----:B------:R-:W-:Y:S01]  /*6690*/  @!P4 FFMA R11, R11, 1.925963033500011079e-08, R8 ;  /* 0x32a570600b0bc823 */ /* 0x000fe20000000008 */
[----:B------:R-:W-:-:S05]  /*66a0*/  @!P2 MOV R8, 0x3bbb989d ;  /* 0x3bbb989d0008a802 */ /* 0x000fca0000000f00 */
[----:B------:R-:W-:Y:S01]  /*66b0*/  @!P2 FFMA.SAT R8, R9, R8, 0.5 ;  /* 0x3f0000000908a423 */ /* 0x000fe20000002008 */
[----:B0-----:R-:W-:Y:S01]  /*66c0*/  @!P1 FMUL R12, R12, R13 ;  /* 0x0000000d0c0c9220 */ /* 0x001fe20000400000 */
[----:B------:R-:W-:-:S04]  /*66d0*/  @!P2 IMAD.MOV.U32 R13, RZ, RZ, 0x437c0000 ;  /* 0x437c0000ff0da424 */ /* 0x000fc800078e00ff */
[----:B------:R-:W-:-:S04]  /*66e0*/  @!P2 FFMA.RM R8, R8, R13, 12582913 ;  /* 0x4b4000010808a423 */ /* 0x000fc8000000400d */
[----:B------:R-:W-:Y:S01]  /*66f0*/  @!P2 FADD R14, R8, -12583039 ;  /* 0xcb40007f080ea421 */ /* 0x000fe20000000000 */
[----:B------:R-:W0:Y:S03]  /*6700*/  @!P4 MUFU.EX2 R11, R11 ;  /* 0x0000000b000bc308 */ /* 0x000e260000000800 */
[----:B------:R-:W-:Y:S01]  /*6710*/  @!P2 FFMA R14, R9, 1.4426950216293334961, -R14 ;  /* 0x3fb8aa3b090ea823 */ /* 0x000fe2000000080e */
[----:B------:R-:W-:-:S03]  /*6720*/  UIADD3 UR5, UPT, UPT, UR19, 0x7, URZ ;  /* 0x0000000713057890 */ /* 0x000fc6000fffe0ff */
[----:B------:R-:W-:Y:S01]  /*6730*/  @!P2 FFMA R14, R9, 1.925963033500011079e-08, R14 ;  /* 0x32a57060090ea823 */ /* 0x000fe2000000000e */
[----:B------:R3:W-:Y:S01]  /*6740*/  @!P1 STL [R1+0x108], R12 ;  /* 0x0001080c01009387 */ /* 0x0007e20000100800 */
[----:B------:R-:W-:Y:S02]  /*6750*/  @!P1 FADD R5, R5, R12 ;  /* 0x0000000c05059221 */ /* 0x000fe40000000000 */
[----:B------:R-:W4:Y:S01]  /*6760*/  @!P2 MUFU.EX2 R13, R14 ;  /* 0x0000000e000da308 */ /* 0x000f220000000800 */
[----:B------:R-:W-:Y:S02]  /*6770*/  ISETP.LE.AND P1, PT, R10, UR5, PT ;  /* 0x000000050a007c0c */ /* 0x000fe4000bf23270 */
[----:B------:R-:W-:Y:S02]  /*6780*/  @!P4 SHF.L.U32 R6, R6, 0x17, RZ ;  /* 0x000000170606c819 */ /* 0x000fe400000006ff */
[----:B------:R-:W-:-:S03]  /*6790*/  @!P2 SHF.L.U32 R8, R8, 0x17, RZ ;  /* 0x000000170808a819 */ /* 0x000fc600000006ff */
[----:B0-----:R-:W-:Y:S01]  /*67a0*/  @!P4 FMUL R6, R6, R11 ;  /* 0x0000000b0606c220 */ /* 0x001fe20000400000 */
[----:B---3--:R-:W-:Y:S02]  /*67b0*/  @!P6 IMAD.MOV.U32 R12, RZ, RZ, 0x3bbb989d ;  /* 0x3bbb989dff0ce424 */ /* 0x008fe400078e00ff */
[----:B------:R-:W-:Y:S01]  /*67c0*/  @!P6 FADD R7, -R20, R7 ;  /* 0x000000071407e221 */ /* 0x000fe20000000100 */
[----:B------:R-:W-:Y:S01]  /*67d0*/  @!P4 FADD R5, R5, R6 ;  /* 0x000000060505c221 */ /* 0x000fe20000000000 */
[----:B------:R0:W-:Y:S01]  /*67e0*/  @!P4 STL [R1+0x10c], R6 ;  /* 0x00010c060100c387 */ /* 0x0001e20000100800 */
[----:B------:R-:W-:-:S03]  /*67f0*/  ISETP.LE.AND P4, PT, R10, UR9, PT ;  /* 0x000000090a007c0c */ /* 0x000fc6000bf83270 */
[----:B------:R-:W3:Y:S01]  /*6800*/  @!P1 LDL R11, [R1+0xdc] ;  /* 0x0000dc00010b9983 */ /* 0x000ee20000100800 */
[----:B----4-:R-:W-:Y:S01]  /*6810*/  @!P2 FMUL R8, R8, R13 ;  /* 0x0000000d0808a220 */ /* 0x010fe20000400000 */
[----:B------:R-:W-:Y:S01]  /*6820*/  @!P6 MOV R13, 0x437c0000 ;  /* 0x437c0000000de802 */ /* 0x000fe20000000f00 */
[----:B------:R-:W-:Y:S01]  /*6830*/  UIADD3 UR5, UPT, UPT, UR19, 0x9, URZ ;  /* 0x0000000913057890 */ /* 0x000fe2000fffe0ff */
[----:B0-----:R-:W-:Y:S02]  /*6840*/  @!P6 FFMA.SAT R6, R7, R12, 0.5 ;  /* 0x3f0000000706e423 */ /* 0x001fe4000000200c */
[----:B------:R0:W-:Y:S02]  /*6850*/  @!P2 STL [R1+0x110], R8 ;  /* 0x000110080100a387 */ /* 0x0001e40000100800 */
[----:B------:R-:W-:Y:S01]  /*6860*/  @!P6 FFMA.RM R6, R6, R13, 12582913 ;  /* 0x4b4000010606e423 */ /* 0x000fe2000000400d */
[----:B------:R-:W-:Y:S01]  /*6870*/  @!P2 FADD R5, R5, R8 ;  /* 0x000000080505a221 */ /* 0x000fe20000000000 */
[----:B------:R-:W-:Y:S01]  /*6880*/  ISETP.LE.AND P2, PT, R10, UR5, PT ;  /* 0x000000050a007c0c */ /* 0x000fe2000bf43270 */
[----:B------:R-:W4:Y:S01]  /*6890*/  @!P4 LDL R9, [R1+0xe0] ;  /* 0x0000e0000109c983 */ /* 0x000f220000100800 */
[----:B------:R-:W-:-:S04]  /*68a0*/  @!P6 FADD R12, R6, -12583039 ;  /* 0xcb40007f060ce421 */ /* 0x000fc80000000000 */
[----:B------:R-:W-:-:S04]  /*68b0*/  @!P6 FFMA R12, R7, 1.4426950216293334961, -R12 ;  /* 0x3fb8aa3b070ce823 */ /* 0x000fc8000000080c */
[----:B------:R-:W-:-:S03]  /*68c0*/  @!P6 FFMA R12, R7, 1.925963033500011079e-08, R12 ;  /* 0x32a57060070ce823 */ /* 0x000fc6000000000c */
[----:B------:R-:W5:Y:S01]  /*68d0*/  @!P2 LDL R7, [R1+0xe4] ;  /* 0x0000e4000107a983 */ /* 0x000f620000100800 */
[----:B------:R-:W1:Y:S01]  /*68e0*/  @!P6 MUFU.EX2 R13, R12 ;  /* 0x0000000c000de308 */ /* 0x000e620000000800 */
[----:B------:R-:W-:Y:S01]  /*68f0*/  @!P6 SHF.L.U32 R6, R6, 0x17, RZ ;  /* 0x000000170606e819 */ /* 0x000fe200000006ff */
[----:B------:R-:W-:-:S04]  /*6900*/  UIADD3 UR5, UPT, UPT, UR19, 0xa, URZ ;  /* 0x0000000a13057890 */ /* 0x000fc8000fffe0ff */
[----:B-1----:R-:W-:-:S04]  /*6910*/  @!P6 FMUL R6, R6, R13 ;  /* 0x0000000d0606e220 */ /* 0x002fc80000400000 */
[----:B------:R-:W-:Y:S01]  /*6920*/  @!P6 FADD R5, R5, R6 ;  /* 0x000000060505e221 */ /* 0x000fe20000000000 */
[----:B------:R1:W-:Y:S01]  /*6930*/  @!P6 STL [R1+0x114], R6 ;  /* 0x000114060100e387 */ /* 0x0003e20000100800 */
[----:B------:R-:W-:-:S13]  /*6940*/  ISETP.LE.AND P6, PT, R10, UR5, PT ;  /* 0x000000050a007c0c */ /* 0x000fda000bfc3270 */
[----:B------:R-:W5:Y:S01]  /*6950*/  @!P6 LDL R13, [R1+0xe8] ;  /* 0x0000e800010de983 */ /* 0x000f620000100800 */
[----:B0-----:R-:W-:Y:S01]  /*6960*/  @!P5 IMAD.MOV.U32 R8, RZ, RZ, 0x3bbb989d ;  /* 0x3bbb989dff08d424 */ /* 0x001fe200078e00ff */
[----:B------:R-:W-:Y:S01]  /*6970*/  @!P5 MOV R29, 0x437c0000 ;  /* 0x437c0000001dd802 */ /* 0x000fe20000000f00 */
[----:B-1----:R-:W-:Y:S01]  /*6980*/  @!P1 IMAD.MOV.U32 R6, RZ, RZ, 0x3bbb989d ;  /* 0x3bbb989dff069424 */ /* 0x002fe200078e00ff */
[----:B------:R-:W-:Y:S01]  /*6990*/  @!P4 MOV R14, 0x3bbb989d ;  /* 0x3bbb989d000ec802 */ /* 0x000fe20000000f00 */
[----:B------:R-:W-:Y:S01]  /*69a0*/  UIADD3 UR5, UPT, UPT, UR19, 0xb, URZ ;  /* 0x0000000b13057890 */ /* 0x000fe2000fffe0ff */
[----:B------:R-:W-:Y:S01]  /*69b0*/  @P5 STL [R1+0x118], RZ ;  /* 0x000118ff01005387 */ /* 0x000fe20000100800 */
[----:B------:R-:W-:-:S03]  /*69c0*/  UIADD3 UR9, UPT, UPT, UR19, 0xd, URZ ;  /* 0x0000000d13097890 */ /* 0x000fc6000fffe0ff */
[----:B------:R-:W-:Y:S04]  /*69d0*/  @P1 STL [R1+0x11c], RZ ;  /* 0x00011cff01001387 */ /* 0x000fe80000100800 */
[----:B------:R-:W-:Y:S04]  /*69e0*/  @P4 STL [R1+0x120], RZ ;  /* 0x000120ff01004387 */ /* 0x000fe80000100800 */
[----:B------:R-:W-:Y:S04]  /*69f0*/  @P2 STL [R1+0x124], RZ ;  /* 0x000124ff01002387 */ /* 0x000fe80000100800 */
[----:B------:R-:W-:Y:S01]  /*6a00*/  @P6 STL [R1+0x128], RZ ;  /* 0x000128ff01006387 */ /* 0x000fe20000100800 */
[----:B--2---:R-:W-:-:S04]  /*6a10*/  @!P5 FADD R15, -R20, R15 ;  /* 0x0000000f140fd221 */ /* 0x004fc80000000100 */
[----:B------:R-:W-:-:S04]  /*6a20*/  @!P5 FFMA.SAT R8, R15, R8, 0.5 ;  /* 0x3f0000000f08d423 */ /* 0x000fc80000002008 */
[----:B------:R-:W-:-:S04]  /*6a30*/  @!P5 FFMA.RM R8, R8, R29, 12582913 ;  /* 0x4b4000010808d423 */ /* 0x000fc8000000401d */
[----:B------:R-:W-:-:S04]  /*6a40*/  @!P5 FADD R12, R8, -12583039 ;  /* 0xcb40007f080cd421 */ /* 0x000fc80000000000 */
[----:B------:R-:W-:-:S04]  /*6a50*/  @!P5 FFMA R12, R15, 1.4426950216293334961, -R12 ;  /* 0x3fb8aa3b0f0cd823 */ /* 0x000fc8000000080c */
[----:B------:R-:W-:-:S04]  /*6a60*/  @!P5 FFMA R12, R15, 1.925963033500011079e-08, R12 ;  /* 0x32a570600f0cd823 */ /* 0x000fc8000000000c */
[----:B------:R-:W0:Y:S01]  /*6a70*/  @!P5 MUFU.EX2 R15, R12 ;  /* 0x0000000c000fd308 */ /* 0x000e220000000800 */
[----:B------:R-:W-:Y:S01]  /*6a80*/  @!P5 SHF.L.U32 R8, R8, 0x17, RZ ;  /* 0x000000170808d819 */ /* 0x000fe200000006ff */
[----:B------:R-:W-:-:S04]  /*6a90*/  @!P4 IMAD.MOV.U32 R29, RZ, RZ, 0x437c0000 ;  /* 0x437c0000ff1dc424 */ /* 0x000fc800078e00ff */
[----:B0-----:R-:W-:Y:S01]  /*6aa0*/  @!P5 FMUL R8, R8, R15 ;  /* 0x0000000f0808d220 */ /* 0x001fe20000400000 */
[----:B---3--:R-:W-:-:S04]  /*6ab0*/  @!P1 FADD R11, -R20, R11 ;  /* 0x0000000b140b9221 */ /* 0x008fc80000000100 */
[----:B------:R-:W-:Y:S01]  /*6ac0*/  @!P1 FFMA.SAT R15, R11, R6, 0.5 ;  /* 0x3f0000000b0f9423 */ /* 0x000fe20000002006 */
[----:B------:R-:W-:-:S05]  /*6ad0*/  @!P1 MOV R6, 0x437c0000 ;  /* 0x437c000000069802 */ /* 0x000fca0000000f00 */
[----:B------:R-:W-:Y:S01]  /*6ae0*/  @!P1 FFMA.RM R15, R15, R6, 12582913 ;  /* 0x4b4000010f0f9423 */ /* 0x000fe20000004006 */
[----:B----4-:R-:W-:-:S03]  /*6af0*/  @!P4 FADD R9, -R20, R9 ;  /* 0x000000091409c221 */ /* 0x010fc60000000100 */
[----:B------:R-:W-:Y:S01]  /*6b00*/  @!P1 FADD R6, R15, -12583039 ;  /* 0xcb40007f0f069421 */ /* 0x000fe20000000000 */
[----:B------:R-:W-:-:S03]  /*6b10*/  @!P4 FFMA.SAT R14, R9, R14, 0.5 ;  /* 0x3f000000090ec423 */ /* 0x000fc6000000200e */
[----:B------:R-:W-:Y:S01]  /*6b20*/  @!P1 FFMA R6, R11, 1.4426950216293334961, -R6 ;  /* 0x3fb8aa3b0b069823 */ /* 0x000fe20000000806 */
[----:B------:R-:W-:-:S03]  /*6b30*/  @!P4 FFMA.RM R14, R14, R29, 12582913 ;  /* 0x4b4000010e0ec423 */ /* 0x000fc6000000401d */
[----:B------:R-:W-:Y:S01]  /*6b40*/  @!P1 FFMA R28, R11, 1.925963033500011079e-08, R6 ;  /* 0x32a570600b1c9823 */ /* 0x000fe20000000006 */
[----:B------:R-:W-:Y:S01]  /*6b50*/  @!P2 MOV R11, 0x3bbb989d ;  /* 0x3bbb989d000ba802 */ /* 0x000fe20000000f00 */
[----:B-----5:R-:W-:Y:S01]  /*6b60*/  @!P2 FADD R16, -R20, R7 ;  /* 0x000000071410a221 */ /* 0x020fe20000000100 */
[----:B------:R-:W-:Y:S01]  /*6b70*/  @!P4 FADD R6, R14, -12583039 ;  /* 0xcb40007f0e06c421 */ /* 0x000fe20000000000 */
[----:B------:R-:W-:Y:S02]  /*6b80*/  @!P2 MOV R12, 0x437c0000 ;  /* 0x437c0000000ca802 */ /* 0x000fe40000000f00 */
[----:B------:R-:W-:Y:S01]  /*6b90*/  @!P2 FFMA.SAT R11, R16, R11, 0.5 ;  /* 0x3f000000100ba423 */ /* 0x000fe2000000200b */
[----:B------:R-:W-:-:S03]  /*6ba0*/  @!P4 FFMA R6, R9, 1.4426950216293334961, -R6 ;  /* 0x3fb8aa3b0906c823 */ /* 0x000fc60000000806 */
[----:B------:R-:W-:Y:S01]  /*6bb0*/  @!P2 FFMA.RM R11, R11, R12, 12582913 ;  /* 0x4b4000010b0ba423 */ /* 0x000fe2000000400c */
[----:B------:R-:W-:Y:S01]  /*6bc0*/  @!P4 FFMA R6, R9, 1.925963033500011079e-08, R6 ;  /* 0x32a570600906c823 */ /* 0x000fe20000000006 */
[----:B------:R-:W0:Y:S02]  /*6bd0*/  @!P1 MUFU.EX2 R12, R28 ;  /* 0x0000001c000c9308 */ /* 0x000e240000000800 */
[----:B------:R-:W-:Y:S01]  /*6be0*/  @!P2 FADD R9, R11, -12583039 ;  /* 0xcb40007f0b09a421 */ /* 0x000fe20000000000 */
[----:B------:R1:W-:Y:S05]  /*6bf0*/  @!P5 STL [R1+0x118], R8 ;  /* 0x000118080100d387 */ /* 0x0003ea0000100800 */
[----:B------:R-:W1:Y:S01]  /*6c00*/  @!P4 MUFU.EX2 R6, R6 ;  /* 0x000000060006c308 */ /* 0x000e620000000800 */
[----:B------:R-:W-:Y:S01]  /*6c10*/  @!P5 FADD R5, R5, R8 ;  /* 0x000000080505d221 */ /* 0x000fe20000000000 */
[----:B------:R-:W-:Y:S01]  /*6c20*/  @!P2 FFMA R9, R16, 1.4426950216293334961, -R9 ;  /* 0x3fb8aa3b1009a823 */ /* 0x000fe20000000809 */
[----:B------:R-:W-:Y:S01]  /*6c30*/  ISETP.LE.AND P5, PT, R10, UR5, PT ;  /* 0x000000050a007c0c */ /* 0x000fe2000bfa3270 */
[----:B------:R-:W-:-:S02]  /*6c40*/  @!P1 IMAD.SHL.U32 R7, R15, 0x800000, RZ ;  /* 0x008000000f079824 */ /* 0x000fc400078e00ff */
[----:B------:R-:W-:Y:S02]  /*6c50*/  @!P2 FFMA R9, R16, 1.925963033500011079e-08, R9 ;  /* 0x32a570601009a823 */ /* 0x000fe40000000009 */
[----:B0-----:R-:W-:Y:S01]  /*6c60*/  @!P1 FMUL R12, R7, R12 ;  /* 0x0000000c070c9220 */ /* 0x001fe20000400000 */
[----:B------:R-:W-:Y:S02]  /*6c70*/  @!P4 SHF.L.U32 R7, R14, 0x17, RZ ;  /* 0x000000170e07c819 */ /* 0x000fe400000006ff */
[----:B------:R-:W0:Y:S03]  /*6c80*/  @!P2 MUFU.EX2 R14, R9 ;  /* 0x00000009000ea308 */ /* 0x000e260000000800 */
[----:B-1----:R-:W-:Y:S01]  /*6c90*/  @!P4 FMUL R8, R7, R6 ;  /* 0x000000060708c220 */ /* 0x002fe20000400000 */
[----:B------:R-:W-:Y:S01]  /*6ca0*/  @!P2 SHF.L.U32 R7, R11, 0x17, RZ ;  /* 0x000000170b07a819 */ /* 0x000fe200000006ff */
[----:B------:R-:W-:Y:S01]  /*6cb0*/  @!P6 FADD R13, -R20, R13 ;  /* 0x0000000d140de221 */ /* 0x000fe20000000100 */
[----:B------:R-:W-:Y:S01]  /*6cc0*/  @!P6 MOV R6, 0x3bbb989d ;  /* 0x3bbb989d0006e802 */ /* 0x000fe20000000f00 */
[----:B------:R-:W2:Y:S01]  /*6cd0*/  @!P5 LDL R11, [R1+0xec] ;  /* 0x0000ec00010bd983 */ /* 0x000ea20000100800 */
[----:B------:R-:W-:Y:S01]  /*6ce0*/  @!P6 IMAD.MOV.U32 R15, RZ, RZ, 0x437c0000 ;  /* 0x437c0000ff0fe424 */ /* 0x000fe200078e00ff */
[----:B------:R-:W-:-:S02]  /*6cf0*/  UIADD3 UR5, UPT, UPT, UR19, 0xc, URZ ;  /* 0x0000000c13057890 */ /* 0x000fc4000fffe0ff */
[----:B------:R-:W-:Y:S01]  /*6d00*/  @!P6 FFMA.SAT R6, R13, R6, 0.5 ;  /* 0x3f0000000d06e423 */ /* 0x000fe20000002006 */
[----:B------:R-:W-:Y:S01]  /*6d10*/  @!P1 FADD R5, R5, R12 ;  /* 0x0000000c05059221 */ /* 0x000fe20000000000 */
[----:B------:R0:W-:Y:S02]  /*6d20*/  @!P1 STL [R1+0x11c], R12 ;  /* 0x00011c0c01009387 */ /* 0x0001e40000100800 */
[----:B------:R-:W-:Y:S01]  /*6d30*/  @!P6 FFMA.RM R6, R6, R15, 12582913 ;  /* 0x4b4000010606e423 */ /* 0x000fe2000000400f */
[----:B------:R-:W-:Y:S01]  /*6d40*/  @!P4 FADD R5, R5, R8 ;  /* 0x000000080505c221 */ /* 0x000fe20000000000 */
[----:B------:R1:W-:Y:S01]  /*6d50*/  @!P4 STL [R1+0x120], R8 ;  /* 0x000120080100c387 */ /* 0x0003e20000100800 */
[----:B------:R-:W-:Y:S01]  /*6d60*/  ISETP.LE.AND P4, PT, R10, UR5, PT ;  /* 0x000000050a007c0c */ /* 0x000fe2000bf83270 */
[----:B0-----:R-:W-:Y:S01]  /*6d70*/  @!P2 FMUL R12, R7, R14 ;  /* 0x0000000e070ca220 */ /* 0x001fe20000400000 */
[----:B------:R-:W-:Y:S01]  /*6d80*/  @!P6 FADD R14, R6, -12583039 ;  /* 0xcb40007f060ee421 */ /* 0x000fe20000000000 */
[----:B------:R-:W-:Y:S01]  /*6d90*/  UIADD3 UR5, UPT, UPT, UR19, 0xe, URZ ;  /* 0x0000000e13057890 */ /* 0x000fe2000fffe0ff */
[----:B------:R-:W-:-:S02]  /*6da0*/  ISETP.LE.AND P1, PT, R10, UR9, PT ;  /* 0x000000090a007c0c */ /* 0x000fc4000bf23270 */
[----:B------:R-:W-:Y:S01]  /*6db0*/  @!P6 FFMA R14, R13, 1.4426950216293334961, -R14 ;  /* 0x3fb8aa3b0d0ee823 */ /* 0x000fe2000000080e */
[----:B------:R-:W-:Y:S01]  /*6dc0*/  @!P2 STL [R1+0x124], R12 ;  /* 0x0001240c0100a387 */ /* 0x000fe20000100800 */
[----:B------:R-:W-:Y:S02]  /*6dd0*/  @!P2 FADD R5, R5, R12 ;  /* 0x0000000c0505a221 */ /* 0x000fe40000000000 */
[----:B------:R-:W-:Y:S01]  /*6de0*/  @!P6 FFMA R14, R13, 1.925963033500011079e-08, R14 ;  /* 0x32a570600d0ee823 */ /* 0x000fe2000000000e */
[----:B------:R-:W-:Y:S02]  /*6df0*/  ISETP.LE.AND P2, PT, R10, UR5, PT ;  /* 0x000000050a007c0c */ /* 0x000fe4000bf43270 */
[----:B------:R-:W3:Y:S01]  /*6e00*/  @!P4 LDL R13, [R1+0xf0] ;  /* 0x0000f000010dc983 */ /* 0x000ee20000100800 */
[----:B------:R-:W1:Y:S03]  /*6e10*/  @!P6 MUFU.EX2 R7, R14 ;  /* 0x0000000e0007e308 */ /* 0x000e660000000800 */
[----:B------:R-:W4:Y:S01]  /*6e20*/  @!P1 LDL R15, [R1+0xf4] ;  /* 0x0000f400010f9983 */ /* 0x000f220000100800 */
[----:B------:R-:W-:-:S06]  /*6e30*/  @!P6 SHF.L.U32 R6, R6, 0x17, RZ ;  /* 0x000000170606e819 */ /* 0x000fcc00000006ff */
[----:B------:R-:W5:Y:S01]  /*6e40*/  @!P2 LDL R9, [R1+0xf8] ;  /* 0x0000f8000109a983 */ /* 0x000f620000100800 */
[----:B------:R-:W-:Y:S01]  /*6e50*/  UIADD3 UR5, UPT, UPT, UR19, 0xf, URZ ;  /* 0x0000000f13057890 */ /* 0x000fe2000fffe0ff */
[----:B-1----:R-:W-:-:S04]  /*6e60*/  @!P6 FMUL R8, R6, R7 ;  /* 0x000000070608e220 */ /* 0x002fc80000400000 */
[----:B------:R-:W-:Y:S01]  /*6e70*/  @!P6 FADD R5, R5, R8 ;  /* 0x000000080505e221 */ /* 0x000fe20000000000 */
[----:B------:R0:W-:Y:S01]  /*6e80*/  @!P6 STL [R1+0x128], R8 ;  /* 0x000128080100e387 */ /* 0x0001e20000100800 */
[----:B------:R-:W-:-:S13]  /*6e90*/  ISETP.LE.AND P6, PT, R10, UR5, PT ;  /* 0x000000050a007c0c */ /* 0x000fda000bfc3270 */
[----:B------:R-:W5:Y:S01]  /*6ea0*/  @!P6 LDL R7, [R1+0xfc] ;  /* 0x0000fc000107e983 */ /* 0x000f620000100800 */
[----:B------:R-:W-:Y:S01]  /*6eb0*/  @!P5 IMAD.MOV.U32 R6, RZ, RZ, 0x3bbb989d ;  /* 0x3bbb989dff06d424 */ /* 0x000fe200078e00ff */
[----:B------:R-:W-:Y:S02]  /*6ec0*/  @!P5 MOV R29, 0x437c0000 ;  /* 0x437c0000001dd802 */ /* 0x000fe40000000f00 */
[----:B0-----:R-:W-:Y:S02]  /*6ed0*/  @!P4 MOV R8, 0x3bbb989d ;  /* 0x3bbb989d0008c802 */ /* 0x001fe40000000f00 */
[----:B------:R-:W-:Y:S01]  /*6ee0*/  @!P1 MOV R12, 0x3bbb989d ;  /* 0x3bbb989d000c9802 */ /* 0x000fe20000000f00 */
[----:B------:R0:W-:Y:S02]  /*6ef0*/  @!P3 STL [R1+0x100], R4 ;  /* 0x000100040100b387 */ /* 0x0001e40000100800 */
[----:B0-----:R-:W-:Y:S01]  /*6f00*/  @!P1 MOV R4, 0x437c0000 ;  /* 0x437c000000049802 */ /* 0x001fe20000000f00 */
[----:B------:R-:W-:Y:S01]  /*6f10*/  @!P6 IMAD.MOV.U32 R16, RZ, RZ, 0x3bbb989d ;  /* 0x3bbb989dff10e424 */ /* 0x000fe200078e00ff */
[----:B------:R0:W-:Y:S04]  /*6f20*/  @P5 STL [R1+0x12c], RZ ;  /* 0x00012cff01005387 */ /* 0x0001e80000100800 */
[----:B------:R0:W-:Y:S04]  /*6f30*/  @P4 STL [R1+0x130], RZ ;  /* 0x000130ff01004387 */ /* 0x0001e80000100800 */
[----:B------:R0:W-:Y:S04]  /*6f40*/  @P1 STL [R1+0x134], RZ ;  /* 0x000134ff01001387 */ /* 0x0001e80000100800 */
[----:B------:R0:W-:Y:S04]  /*6f50*/  @P2 STL [R1+0x138], RZ ;  /* 0x000138ff01002387 */ /* 0x0001e80000100800 */
[----:B------:R0:W-:Y:S04]  /*6f60*/  @P6 STL [R1+0x13c], RZ ;  /* 0x00013cff01006387 */ /* 0x0001e80000100800 */
[----:B------:R0:W-:Y:S01]  /*6f70*/  @P3 STL [R1+0x100], RZ ;  /* 0x000100ff01003387 */ /* 0x0001e20000100800 */
[----:B--2---:R-:W-:-:S04]  /*6f80*/  @!P5 FADD R11, -R20, R11 ;  /* 0x0000000b140bd221 */ /* 0x004fc80000000100 */
[----:B------:R-:W-:-:S04]  /*6f90*/  @!P5 FFMA.SAT R6, R11, R6, 0.5 ;  /* 0x3f0000000b06d423 */ /* 0x000fc80000002006 */
[----:B------:R-:W-:-:S04]  /*6fa0*/  @!P5 FFMA.RM R6, R6, R29, 12582913 ;  /* 0x4b4000010606d423 */ /* 0x000fc8000000401d */
[----:B------:R-:W-:-:S04]  /*6fb0*/  @!P5 FADD R10, R6, -12583039 ;  /* 0xcb40007f060ad421 */ /* 0x000fc80000000000 */
[----:B------:R-:W-:-:S04]  /*6fc0*/  @!P5 FFMA R10, R11, 1.4426950216293334961, -R10 ;  /* 0x3fb8aa3b0b0ad823 */ /* 0x000fc8000000080a */
[----:B------:R-:W-:Y:S01]  /*6fd0*/  @!P5 FFMA R10, R11, 1.925963033500011079e-08, R10 ;  /* 0x32a570600b0ad823 */ /* 0x000fe2000000000a */
[----:B------:R-:W-:-:S05]  /*6fe0*/  @!P4 IMAD.MOV.U32 R11, RZ, RZ, 0x437c0000 ;  /* 0x437c0000ff0bc424 */ /* 0x000fca00078e00ff */
[----:B------:R-:W1:Y:S01]  /*6ff0*/  @!P5 MUFU.EX2 R10, R10 ;  /* 0x0000000a000ad308 */ /* 0x000e620000000800 */
[----:B---3--:R-:W-:-:S04]  /*7000*/  @!P4 FADD R13, -R20, R13 ;  /* 0x0000000d140dc221 */ /* 0x008fc80000000100 */
[----:B------:R-:W-:Y:S01]  /*7010*/  @!P4 FFMA.SAT R8, R13, R8, 0.5 ;  /* 0x3f0000000d08c423 */ /* 0x000fe20000002008 */
[----:B----4-:R-:W-:-:S03]  /*7020*/  @!P1 FADD R15, -R20, R15 ;  /* 0x0000000f140f9221 */ /* 0x010fc60000000100 */
[----:B------:R-:W-:Y:S01]  /*7030*/  @!P4 FFMA.RM R8, R8, R11, 12582913 ;  /* 0x4b4000010808c423 */ /* 0x000fe2000000400b */
[----:B------:R-:W-:Y:S01]  /*7040*/  @!P1 FFMA.SAT R11, R15, R12, 0.5 ;  /* 0x3f0000000f0b9423 */ /* 0x000fe2000000200c */
[----:B------:R-:W-:Y:S02]  /*7050*/  @!P2 IMAD.MOV.U32 R12, RZ, RZ, 0x3bbb989d ;  /* 0x3bbb989dff0ca424 */ /* 0x000fe400078e00ff */
[----:B-----5:R-:W-:Y:S01]  /*7060*/  @!P2 FADD R9, -R20, R9 ;  /* 0x000000091409a221 */ /* 0x020fe20000000100 */
[----:B------:R-:W-:Y:S02]  /*7070*/  @!P5 SHF.L.U32 R29, R6, 0x17, RZ ;  /* 0x00000017061dd819 */ /* 0x000fe400000006ff */
[----:B------:R-:W-:Y:S01]  /*7080*/  @!P2 MOV R6, 0x437c0000 ;  /* 0x437c00000006a802 */ /* 0x000fe20000000f00 */
[----:B------:R-:W-:Y:S01]  /*7090*/  @!P2 FFMA.SAT R12, R9, R12, 0.5 ;  /* 0x3f000000090ca423 */ /* 0x000fe2000000200c */
[----:B------:R-:W-:Y:S01]  /*70a0*/  @!P1 FFMA.RM R11, R11, R4, 12582913 ;  /* 0x4b4000010b0b9423 */ /* 0x000fe20000004004 */
[----:B-1----:R-:W-:-:S02]  /*70b0*/  @!P5 FMUL R4, R29, R10 ;  /* 0x0000000a1d04d220 */ /* 0x002fc40000400000 */
[----:B------:R-:W-:Y:S01]  /*70c0*/  @!P2 FFMA.RM R10, R12, R6, 12582913 ;  /* 0x4b4000010c0aa423 */ /* 0x000fe20000004006 */
[----:B------:R-:W-:Y:S01]  /*70d0*/  @!P4 FADD R6, R8, -12583039 ;  /* 0xcb40007f0806c421 */ /* 0x000fe20000000000 */
[----:B------:R-:W-:-:S03]  /*70e0*/  @!P1 FADD R12, R11, -12583039 ;  /* 0xcb40007f0b0c9421 */ /* 0x000fc60000000000 */
[----:B------:R-:W-:Y:S01]  /*70f0*/  @!P4 FFMA R6, R13, 1.4426950216293334961, -R6 ;  /* 0x3fb8aa3b0d06c823 */ /* 0x000fe20000000806 */
[----:B------:R-:W-:-:S03]  /*7100*/  @!P1 FFMA R12, R15, 1.4426950216293334961, -R12 ;  /* 0x3fb8aa3b0f0c9823 */ /* 0x000fc6000000080c */
[----:B------:R-:W-:Y:S01]  /*7110*/  @!P4 FFMA R6, R13, 1.925963033500011079e-08, R6 ;  /* 0x32a570600d06c823 */ /* 0x000fe20000000006 */
[----:B------:R-:W-:Y:S01]  /*7120*/  @!P1 FFMA R13, R15, 1.925963033500011079e-08, R12 ;  /* 0x32a570600f0d9823 */ /* 0x000fe2000000000c */
[----:B------:R-:W-:-:S04]  /*7130*/  @!P2 FADD R12, R10, -12583039 ;  /* 0xcb40007f0a0ca421 */ /* 0x000fc80000000000 */
[----:B------:R-:W-:Y:S01]  /*7140*/  @!P2 FFMA R12, R9, 1.4426950216293334961, -R12 ;  /* 0x3fb8aa3b090ca823 */ /* 0x000fe2000000080c */
[----:B------:R-:W-:-:S03]  /*7150*/  @!P6 FADD R7, -R20, R7 ;  /* 0x000000071407e221 */ /* 0x000fc60000000100 */
[----:B------:R-:W-:Y:S01]  /*7160*/  @!P2 FFMA R14, R9, 1.925963033500011079e-08, R12 ;  /* 0x32a57060090ea823 */ /* 0x000fe2000000000c */
[----:B------:R-:W-:Y:S01]  /*7170*/  @!P6 MOV R12, 0x437c0000 ;  /* 0x437c0000000ce802 */ /* 0x000fe20000000f00 */
[----:B------:R-:W-:-:S04]  /*7180*/  @!P6 FFMA.SAT R9, R7, R16, 0.5 ;  /* 0x3f0000000709e423 */ /* 0x000fc80000002010 */
[----:B------:R-:W-:-:S04]  /*7190*/  @!P6 FFMA.RM R9, R9, R12, 12582913 ;  /* 0x4b4000010909e423 */ /* 0x000fc8000000400c */
[----:B------:R-:W-:-:S04]  /*71a0*/  @!P6 FADD R12, R9, -12583039 ;  /* 0xcb40007f090ce421 */ /* 0x000fc80000000000 */
[----:B------:R-:W-:-:S04]  /*71b0*/  @!P6 FFMA R12, R7, 1.4426950216293334961, -R12 ;  /* 0x3fb8aa3b070ce823 */ /* 0x000fc8000000080c */
[----:B------:R-:W-:Y:S01]  /*71c0*/  @!P6 FFMA R12, R7, 1.925963033500011079e-08, R12 ;  /* 0x32a57060070ce823 */ /* 0x000fe2000000000c */
[----:B------:R1:W2:Y:S08]  /*71d0*/  @!P4 MUFU.EX2 R15, R6 ;  /* 0x00000006000fc308 */ /* 0x0002b00000000800 */
[----:B------:R-:W3:Y:S08]  /*71e0*/  @!P1 MUFU.EX2 R13, R13 ;  /* 0x0000000d000d9308 */ /* 0x000ef00000000800 */
[----:B------:R-:W4:Y:S08]  /*71f0*/  @!P2 MUFU.EX2 R14, R14 ;  /* 0x0000000e000ea308 */ /* 0x000f300000000800 */
[----:B------:R-:W5:Y:S01]  /*7200*/  @!P6 MUFU.EX2 R12, R12 ;  /* 0x0000000c000ce308 */ /* 0x000f620000000800 */
[----:B------:R-:W-:Y:S01]  /*7210*/  @!P4 SHF.L.U32 R8, R8, 0x17, RZ ;  /* 0x000000170808c819 */ /* 0x000fe200000006ff */
[----:B-1----:R-:W-:Y:S01]  /*7220*/  @!P1 IMAD.SHL.U32 R6, R11, 0x800000, RZ ;  /* 0x008000000b069824 */ /* 0x002fe200078e00ff */
[----:B------:R-:W-:-:S02]  /*7230*/  @!P2 SHF.L.U32 R7, R10, 0x17, RZ ;  /* 0x000000170a07a819 */ /* 0x000fc400000006ff */
[----:B------:R-:W-:Y:S01]  /*7240*/  @!P6 SHF.L.U32 R9, R9, 0x17, RZ ;  /* 0x000000170909e819 */ /* 0x000fe200000006ff */
[----:B--2---:R-:W-:Y:S01]  /*7250*/  @!P4 FMUL R8, R8, R15 ;  /* 0x0000000f0808c220 */ /* 0x004fe20000400000 */
[----:B---3--:R-:W-:Y:S01]  /*7260*/  @!P1 FMUL R6, R6, R13 ;  /* 0x0000000d06069220 */ /* 0x008fe20000400000 */
[----:B----4-:R-:W-:Y:S01]  /*7270*/  @!P2 FMUL R10, R7, R14 ;  /* 0x0000000e070aa220 */ /* 0x010fe20000400000 */
[----:B------:R0:W-:Y:S01]  /*7280*/  @!P5 STL [R1+0x12c], R4 ;  /* 0x00012c040100d387 */ /* 0x0001e20000100800 */
[----:B------:R-:W-:Y:S01]  /*7290*/  @!P5 FADD R5, R5, R4 ;  /* 0x000000040505d221 */ /* 0x000fe20000000000 */
[----:B-----5:R-:W-:Y:S02]  /*72a0*/  @!P6 FMUL R12, R9, R12 ;  /* 0x0000000c090ce220 */ /* 0x020fe40000400000 */
[----:B------:R0:W-:Y:S04]  /*72b0*/  @!P4 STL [R1+0x130], R8 ;  /* 0x000130080100c387 */ /* 0x0001e80000100800 */
[----:B------:R0:W-:Y:S04]  /*72c0*/  @!P1 STL [R1+0x134], R6 ;  /* 0x0001340601009387 */ /* 0x0001e80000100800 */
[----:B------:R0:W-:Y:S04]  /*72d0*/  @!P2 STL [R1+0x138], R10 ;  /* 0x0001380a0100a387 */ /* 0x0001e80000100800 */
[----:B------:R0:W-:Y:S01]  /*72e0*/  @!P6 STL [R1+0x13c], R12 ;  /* 0x00013c0c0100e387 */ /* 0x0001e20000100800 */
[----:B------:R-:W-:-:S04]  /*72f0*/  @!P4 FADD R5, R5, R8 ;  /* 0x000000080505c221 */ /* 0x000fc80000000000 */
[----:B------:R-:W-:-:S04]  /*7300*/  @!P1 FADD R5, R5, R6 ;  /* 0x0000000605059221 */ /* 0x000fc80000000000 */
[----:B------:R-:W-:-:S04]  /*7310*/  @!P2 FADD R5, R5, R10 ;  /* 0x0000000a0505a221 */ /* 0x000fc80000000000 */
[----:B------:R-:W-:-:S04]  /*7320*/  @!P6 FADD R5, R5, R12 ;  /* 0x0000000c0505e221 */ /* 0x000fc80000000000 */
[----:B0-----:R-:W-:-:S07]  /*7330*/  FADD R18, R18, R5 ;  /* 0x0000000512127221 */ /* 0x001fce0000000000 */
.L_x_164:
[----:B------:R-:W-:Y:S05]  /*7340*/  BSYNC.RECONVERGENT B0 ;  /* 0x0000000000007941 */ /* 0x000fea0003800200 */
.L_x_163:
[----:B------:R-:W5:Y:S01]  /*7350*/  LDCU UR5, c[0x0][0x3ac] ;  /* 0x00007580ff0577ac */ /* 0x000f620008000800 */
[----:B0-----:R-:W0:Y:S01]  /*7360*/  SHFL.IDX PT, R18, R18, RZ, 0x1f ;  /* 0x00001fff12127589 */ /* 0x001e2200000e0000 */
[----:B-----5:R-:W-:-:S09]  /*7370*/  UISETP.GE.AND UP1, UPT, UR5, 0x20, UPT ;  /* 0x000000200500788c */ /* 0x020fd2000bf26270 */
[----:B0-----:R-:W-:Y:S05]  /*7380*/  BRA.U !UP1, `(.L_x_165) ;  /* 0x0000000909c87547 */ /* 0x001fea000b800000 */
[----:B------:R-:W-:-:S07]  /*7390*/  IMAD.MOV.U32 R6, RZ, RZ, RZ ;  /* 0x000000ffff067224 */ /* 0x000fce00078e00ff */
.L_x_172:
[----:B0-----:R-:W0:Y:S01]  /*73a0*/  LDCU UR5, c[0x0][0x3a8] ;  /* 0x00007500ff0577ac */ /* 0x001e220008000800 */
[----:B--23--:R-:W-:-:S04]  /*73b0*/  IADD3 R12, PT, PT, R6, UR19, RZ ;  /* 0x00000013060c7c10 */ /* 0x00cfc8000fffe0ff */
[----:B0-----:R-:W-:-:S13]  /*73c0*/  ISETP.GE.AND P1, PT, R12, UR5, PT ;  /* 0x000000050c007c0c */ /* 0x001fda000bf26270 */
[----:B------:R-:W-:Y:S05]  /*73d0*/  @P1 BRA `(.L_x_166) ;  /* 0x0000000800a81947 */ /* 0x000fea0003800000 */
[----:B------:R-:W-:Y:S02]  /*73e0*/  HFMA2 R8, -RZ, RZ, 0, 0 ;  /* 0x00000000ff087431 */ /* 0x000fe400000001ff */
[----:B--23--:R-:W-:Y:S01]  /*73f0*/  @!P0 IMAD R4, R6, 0x4, R17 ;  /* 0x0000000406048824 */ /* 0x00cfe200078e0211 */
[----:B------:R-:W0:Y:S04]  /*7400*/  LDC R7, c[0x0][0x3ac] ;  /* 0x0000eb00ff077b82 */ /* 0x000e280000000800 */
[----:B------:R-:W2:Y:S01]  /*7410*/  @!P0 LDL R8, [R4] ;  /* 0x0000000004088983 */ /* 0x000ea20000100800 */
[----:B------:R-:W-:Y:S01]  /*7420*/  UIADD3 UR5, UPT, UPT, UR7, -0x1, URZ ;  /* 0xffffffff07057890 */ /* 0x000fe2000fffe0ff */
[----:B------:R-:W-:-:S03]  /*7430*/  MOV R10, RZ ;  /* 0x000000ff000a7202 */ /* 0x000fc60000000f00 */
[----:B------:R-:W-:Y:S01]  /*7440*/  UISETP.GE.U32.AND UP1, UPT, UR5, 0x7, UPT ;  /* 0x000000070500788c */ /* 0x000fe2000bf26070 */
[----:B0-----:R-:W-:Y:S01]  /*7450*/  IMAD R9, R12, R7, UR8 ;  /* 0x000000080c097e24 */ /* 0x001fe2000f8e0207 */
[----:B--2---:R-:W0:Y:S07]  /*7460*/  SHFL.IDX PT, R8, R8, RZ, 0x1f ;  /* 0x00001fff08087589 */ /* 0x004e2e00000e0000 */
[----:B------:R-:W-:Y:S05]  /*7470*/  BRA.U !UP1, `(.L_x_167) ;  /* 0x00000005093c7547 */ /* 0x000fea000b800000 */
[----:B------:R-:W2:Y:S01]  /*7480*/  LDC R7, c[0x0][0x3ac] ;  /* 0x0000eb00ff077b82 */ /* 0x000ea20000000800 */
[----:B------:R-:W-:-:S07]  /*7490*/  MOV R10, RZ ;  /* 0x000000ff000a7202 */ /* 0x000fce0000000f00 */
.L_x_168:
[C---:B---3--:R-:W-:Y:S01]  /*74a0*/  IMAD R11, R10.reuse, 0x20, R27 ;  /* 0x000000200a0b7824 */ /* 0x048fe200078e021b */
[----:B------:R-:W-:-:S04]  /*74b0*/  LEA R12, R10, UR6, 0x2 ;  /* 0x000000060a0c7c11 */ /* 0x000fc8000f8e10ff */
[----:B--2---:R-:W-:-:S13]  /*74c0*/  ISETP.GE.AND P1, PT, R11, R7, PT ;  /* 0x000000070b00720c */ /* 0x004fda0003f26270 */
[----:B------:R-:W2:Y:S01]  /*74d0*/  @!P1 LDC.64 R4, c[0x0][0x390] ;  /* 0x0000e400ff049b82 */ /* 0x000ea20000000a00 */
[----:B------:R-:W-:-:S05]  /*74e0*/  @!P1 IADD3 R13, PT, PT, R9, R11, RZ ;  /* 0x0000000b090d9210 */ /* 0x000fca0007ffe0ff */
[----:B--2---:R-:W-:Y:S02]  /*74f0*/  @!P1 IMAD.WIDE.U32 R4, R13, 0x4, R4 ;  /* 0x000000040d049825 */ /* 0x004fe400078e0004 */
[----:B------:R-:W0:Y:S04]  /*7500*/  @!P1 LDL R13, [R12] ;  /* 0x000000000c0d9983 */ /* 0x000e280000100800 */
[----:B------:R-:W0:Y:S01]  /*7510*/  @!P1 LDG.E R5, desc[UR10][R4.64] ;  /* 0x0000000a04059981 */ /* 0x000e22000c1e1900 */
[----:B------:R-:W-:-:S04]  /*7520*/  IADD3 R14, PT, PT, R11, 0x20, RZ ;  /* 0x000000200b0e7810 */ /* 0x000fc80007ffe0ff */
[----:B------:R-:W-:-:S13]  /*7530*/  ISETP.GE.AND P2, PT, R14, R7, PT ;  /* 0x000000070e00720c */ /* 0x000fda0003f46270 */
[----:B------:R-:W-:Y:S01]  /*7540*/  @!P2 IMAD.IADD R15, R9, 0x1, R14 ;  /* 0x00000001090fa824 */ /* 0x000fe200078e020e */
[----:B------:R-:W2:Y:S01]  /*7550*/  @!P2 LDL R29, [R12+0x4] ;  /* 0x000004000c1da983 */ /* 0x000ea20000100800 */
[----:B0-----:R-:W-:Y:S02]  /*7560*/  @!P1 FFMA R13, R8, R5, R13 ;  /* 0x00000005080d9223 */ /* 0x001fe4000000000d */
[----:B------:R-:W0:Y:S02]  /*7570*/  @!P2 LDC.64 R4, c[0x0][0x390] ;  /* 0x0000e400ff04ab82 */ /* 0x000e240000000a00 */
[----:B0-----:R-:W-:-:S05]  /*7580*/  @!P2 IMAD.WIDE.U32 R4, R15, 0x4, R4 ;  /* 0x000000040f04a825 */ /* 0x001fca00078e0004 */
[----:B------:R0:W2:Y:S01]  /*7590*/  @!P2 LDG.E R15, desc[UR10][R4.64] ;  /* 0x0000000a040fa981 */ /* 0x0000a2000c1e1900 */
[----:B------:R-:W-:-:S03]  /*75a0*/  IADD3 R14, PT, PT, R11, 0x40, RZ ;  /* 0x000000400b0e7810 */ /* 0x000fc60007ffe0ff */
[----:B------:R3:W-:Y:S01]  /*75b0*/  @!P1 STL [R12], R13 ;  /* 0x0000000d0c009387 */ /* 0x0007e20000100800 */
[----:B------:R-:W-:-:S13]  /*75c0*/  ISETP.GE.AND P1, PT, R14, R7, PT ;  /* 0x000000070e00720c */ /* 0x000fda0003f26270 */
[----:B0-----:R-:W0:Y:S01]  /*75d0*/  @!P1 LDC.64 R4, c[0x0][0x390] ;  /* 0x0000e400ff049b82 */ /* 0x001e220000000a00 */
[----:B---3--:R-:W-:-:S05]  /*75e0*/  @!P1 IADD3 R13, PT, PT, R9, R14, RZ ;  /* 0x0000000e090d9210 */ /* 0x008fca0007ffe0ff */
[----:B0-----:R-:W-:-:S05]  /*75f0*/  @!P1 IMAD.WIDE.U32 R4, R13, 0x4, R4 ;  /* 0x000000040d049825 */ /* 0x001fca00078e0004 */
[----:B------:R0:W3:Y:S01]  /*7600*/  @!P1 LDG.E R13, desc[UR10][R4.64] ;  /* 0x0000000a040d9981 */ /* 0x0000e2000c1e1900 */
[----:B--2---:R-:W-:-:S03]  /*7610*/  @!P2 FFMA R15, R8, R15, R29 ;  /* 0x0000000f080fa223 */ /* 0x004fc6000000001d */
[----:B------:R-:W3:Y:S01]  /*7620*/  @!P1 LDL R29, [R12+0x8] ;  /* 0x000008000c1d9983 */ /* 0x000ee20000100800 */
[----:B------:R-:W-:-:S03]  /*7630*/  VIADD R14, R11, 0x60 ;  /* 0x000000600b0e7836 */ /* 0x000fc60000000000 */
[----:B------:R2:W-:Y:S02]  /*7640*/  @!P2 STL [R12+0x4], R15 ;  /* 0x0000040f0c00a387 */ /* 0x0005e40000100800 */
[----:B------:R-:W-:-:S13]  /*7650*/  ISETP.GE.AND P2, PT, R14, R7, PT ;  /* 0x000000070e00720c */ /* 0x000fda0003f46270 */
[----:B0-----:R-:W0:Y:S01]  /*7660*/  @!P2 LDC.64 R4, c[0x0][0x390] ;  /* 0x0000e400ff04ab82 */ /* 0x001e220000000a00 */
[----:B--2---:R-:W-:-:S05]  /*7670*/  @!P2 IADD3 R15, PT, PT, R9, R14, RZ ;  /* 0x0000000e090fa210 */ /* 0x004fca0007ffe0ff */
[----:B0-----:R-:W-:-:S05]  /*7680*/  @!P2 IMAD.WIDE.U32 R4, R15, 0x4, R4 ;  /* 0x000000040f04a825 */ /* 0x001fca00078e0004 */
[----:B------:R0:W2:Y:S01]  /*7690*/  @!P2 LDG.E R15, desc[UR10][R4.64] ;  /* 0x0000000a040fa981 */ /* 0x0000a2000c1e1900 */
[----:B---3--:R-:W-:-:S03]  /*76a0*/  @!P1 FFMA R13, R8, R13, R29 ;  /* 0x0000000d080d9223 */ /* 0x008fc6000000001d */
[----:B------:R-:W2:Y:S01]  /*76b0*/  @!P2 LDL R29, [R12+0xc] ;  /* 0x00000c000c1da983 */ /* 0x000ea20000100800 */
[----:B------:R-:W-:-:S03]  /*76c0*/  IADD3 R14, PT, PT, R11, 0x80, RZ ;  /* 0x000000800b0e7810 */ /* 0x000fc60007ffe0ff */
[----:B------:R3:W-:Y:S01]  /*76d0*/  @!P1 STL [R12+0x8], R13 ;  /* 0x0000080d0c009387 */ /* 0x0007e20000100800 */
[----:B------:R-:W-:-:S13]  /*76e0*/  ISETP.GE.AND P1, PT, R14, R7, PT ;  /* 0x000000070e00720c */ /* 0x000fda0003f26270 */
[----:B0-----:R-:W0:Y:S01]  /*76f0*/  @!P1 LDC.64 R4, c[0x0][0x390] ;  /* 0x0000e400ff049b82 */ /* 0x001e220000000a00 */
[----:B---3--:R-:W-:-:S04]  /*7700*/  @!P1 IMAD.IADD R13, R9, 0x1, R14 ;  /* 0x00000001090d9824 */ /* 0x008fc800078e020e */
[----:B0-----:R-:W-:-:S05]  /*7710*/  @!P1 IMAD.WIDE.U32 R4, R13, 0x4, R4 ;  /* 0x000000040d049825 */ /* 0x001fca00078e0004 */
[----:B------:R0:W3:Y:S01]  /*7720*/  @!P1 LDG.E R13, desc[UR10][R4.64] ;  /* 0x0000000a040d9981 */ /* 0x0000e2000c1e1900 */
[----:B--2---:R-:W-:-:S03]  /*7730*/  @!P2 FFMA R15, R8, R15, R29 ;  /* 0x0000000f080fa223 */ /* 0x004fc6000000001d */
[----:B------:R-:W3:Y:S01]  /*7740*/  @!P1 LDL R29, [R12+0x10] ;  /* 0x000010000c1d9983 */ /* 0x000ee20000100800 */
[----:B------:R-:W-:-:S03]  /*7750*/  IADD3 R14, PT, PT, R11, 0xa0, RZ ;  /* 0x000000a00b0e7810 */ /* 0x000fc60007ffe0ff */
[----:B------:R2:W-:Y:S01]  /*7760*/  @!P2 STL [R12+0xc], R15 ;  /* 0x00000c0f0c00a387 */ /* 0x0005e20000100800 */
[----:B------:R-:W-:-:S13]  /*7770*/  ISETP.GE.AND P2, PT, R14, R7, PT ;  /* 0x000000070e00720c */ /* 0x000fda0003f46270 */
[----:B0-----:R-:W0:Y:S01]  /*7780*/  @!P2 LDC.64 R4, c[0x0][0x390] ;  /* 0x0000e400ff04ab82 */ /* 0x001e220000000a00 */
[----:B--2---:R-:W-:-:S05]  /*7790*/  @!P2 IADD3 R15, PT, PT, R9, R14, RZ ;  /* 0x0000000e090fa210 */ /* 0x004fca0007ffe0ff */
[----:B0-----:R-:W-:-:S05]  /*77a0*/  @!P2 IMAD.WIDE.U32 R4, R15, 0x4, R4 ;  /* 0x000000040f04a825 */ /* 0x001fca00078e0004 */
[----:B------:R0:W2:Y:S01]  /*77b0*/  @!P2 LDG.E R15, desc[UR10][R4.64] ;  /* 0x0000000a040fa981 */ /* 0x0000a2000c1e1900 */
[----:B---3--:R-:W-:-:S03]  /*77c0*/  @!P1 FFMA R13, R8, R13, R29 ;  /* 0x0000000d080d9223 */ /* 0x008fc6000000001d */
[----:B------:R-:W2:Y:S01]  /*77d0*/  @!P2 LDL R29, [R12+0x14] ;  /* 0x000014000c1da983 */ /* 0x000ea20000100800 */
[----:B------:R-:W-:-:S03]  /*77e0*/  VIADD R14, R11, 0xc0 ;  /* 0x000000c00b0e7836 */ /* 0x000fc60000000000 */
[----:B------:R3:W-:Y:S02]  /*77f0*/  @!P1 STL [R12+0x10], R13 ;  /* 0x0000100d0c009387 */ /* 0x0007e40000100800 */
[----:B------:R-:W-:-:S13]  /*7800*/  ISETP.GE.AND P1, PT, R14, R7, PT ;  /* 0x000000070e00720c */ /* 0x000fda0003f26270 */
[----:B0-----:R-:W0:Y:S01]  /*7810*/  @!P1 LDC.64 R4, c[0x0][0x390] ;  /* 0x0000e400ff049b82 */ /* 0x001e220000000a00 */
[----:B---3--:R-:W-:-:S05]  /*7820*/  @!P1 IADD3 R13, PT, PT, R9, R14, RZ ;  /* 0x0000000e090d9210 */ /* 0x008fca0007ffe0ff */
        /* <DEDUP_REMOVED lines=8> */
[----:B--2---:R-:W2:Y:S01]  /*78b0*/  @!P2 LDL R15, [R12+0x1c] ;  /* 0x00001c000c0fa983 */ /* 0x004ea20000100800 */
[----:B---3--:R-:W-:Y:S01]  /*78c0*/  @!P1 FFMA R11, R8, R13, R29 ;  /* 0x0000000d080b9223 */ /* 0x008fe2000000001d */
[----:B------:R-:W-:-:S04]  /*78d0*/  @!P2 IMAD.IADD R13, R9, 0x1, R14 ;  /* 0x00000001090da824 */ /* 0x000fc800078e020e */
[----:B0-----:R-:W-:-:S05]  /*78e0*/  @!P2 IMAD.WIDE.U32 R4, R13, 0x4, R4 ;  /* 0x000000040d04a825 */ /* 0x001fca00078e0004 */
[----:B------:R-:W2:Y:S01]  /*78f0*/  @!P2 LDG.E R13, desc[UR10][R4.64] ;  /* 0x0000000a040da981 */ /* 0x000ea2000c1e1900 */
[----:B------:R-:W-:-:S03]  /*7900*/  IADD3 R10, PT, PT, R10, 0x8, RZ ;  /* 0x000000080a0a7810 */ /* 0x000fc60007ffe0ff */
[----:B------:R3:W-:Y:S01]  /*7910*/  @!P1 STL [R12+0x18], R11 ;  /* 0x0000180b0c009387 */ /* 0x0007e20000100800 */
[----:B------:R-:W-:Y:S01]  /*7920*/  ISETP.NE.AND P1, PT, R10, UR16, PT ;  /* 0x000000100a007c0c */ /* 0x000fe2000bf25270 */
[----:B--2---:R-:W-:-:S05]  /*7930*/  @!P2 FFMA R13, R8, R13, R15 ;  /* 0x0000000d080da223 */ /* 0x004fca000000000f */
[----:B------:R3:W-:Y:S07]  /*7940*/  @!P2 STL [R12+0x1c], R13 ;  /* 0x00001c0d0c00a387 */ /* 0x0007ee0000100800 */
[----:B------:R-:W-:Y:S05]  /*7950*/  @P1 BRA `(.L_x_168) ;  /* 0xfffffff800d01947 */ /* 0x000fea000383ffff */
[----:B------:R-:W-:-:S07]  /*7960*/  MOV R10, UR16 ;  /* 0x00000010000a7c02 */ /* 0x000fce0008000f00 */
.L_x_167:
[----:B------:R-:W-:-:S09]  /*7970*/  UISETP.NE.AND UP1, UPT, UR14, URZ, UPT ;  /* 0x000000ff0e00728c */ /* 0x000fd2000bf25270 */
[----:B------:R-:W-:Y:S05]  /*7980*/  BRA.U !UP1, `(.L_x_166) ;  /* 0x00000005093c7547 */ /* 0x000fea000b800000 */
[----:B------:R-:W-:Y:S02]  /*7990*/  UISETP.GE.U32.AND UP1, UPT, UR18, 0x3, UPT ;  /* 0x000000031200788c */ /* 0x000fe4000bf26070 */
[----:B------:R-:W-:-:S07]  /*79a0*/  UISETP.NE.AND UP2, UPT, UR15, URZ, UPT ;  /* 0x000000ff0f00728c */ /* 0x000fce000bf45270 */
[----:B------:R-:W-:Y:S05]  /*79b0*/  BRA.U !UP1, `(.L_x_169) ;  /* 0x0000000109987547 */ /* 0x000fea000b800000 */
[C---:B---3--:R-:W-:Y:S01]  /*79c0*/  IMAD R13, R10.reuse, 0x20, R27 ;  /* 0x000000200a0d7824 */ /* 0x048fe200078e021b */
[----:B------:R-:W-:-:S04]  /*79d0*/  LEA R12, R10, UR6, 0x2 ;  /* 0x000000060a0c7c11 */ /* 0x000fc8000f8e10ff */
[----:B------:R-:W-:-:S13]  /*79e0*/  ISETP.GE.AND P1, PT, R13, R7, PT ;  /* 0x000000070d00720c */ /* 0x000fda0003f26270 */
[----:B------:R-:W2:Y:S01]  /*79f0*/  @!P1 LDC.64 R4, c[0x0][0x390] ;  /* 0x0000e400ff049b82 */ /* 0x000ea20000000a00 */
[----:B------:R-:W-:Y:S01]  /*7a00*/  @!P1 IADD3 R11, PT, PT, R9, R13, RZ ;  /* 0x0000000d090b9210 */ /* 0x000fe20007ffe0ff */
[----:B------:R-:W0:Y:S04]  /*7a10*/  @!P1 LDL R15, [R12] ;  /* 0x000000000c0f9983 */ /* 0x000e280000100800 */
[----:B--2---:R-:W-:-:S06]  /*7a20*/  @!P1 IMAD.WIDE.U32 R4, R11, 0x4, R4 ;  /* 0x000000040b049825 */ /* 0x004fcc00078e0004 */
        /* <DEDUP_REMOVED lines=9> */
[----:B------:R-:W-:-:S04]  /*7ac0*/  IADD3 R14, PT, PT, R13, 0x40, RZ ;  /* 0x000000400d0e7810 */ /* 0x000fc80007ffe0ff */
[----:B------:R-:W-:-:S13]  /*7ad0*/  ISETP.GE.AND P3, PT, R14, R7, PT ;  /* 0x000000070e00720c */ /* 0x000fda0003f66270 */
[----:B0-----:R-:W0:Y:S01]  /*7ae0*/  @!P3 LDC.64 R4, c[0x0][0x390] ;  /* 0x0000e400ff04bb82 */ /* 0x001e220000000a00 */
[----:B------:R-:W-:Y:S01]  /*7af0*/  VIADD R16, R13, 0x60 ;  /* 0x000000600d107836 */ /* 0x000fe20000000000 */
[----:B------:R3:W-:Y:S04]  /*7b00*/  @!P1 STL [R12], R15 ;  /* 0x0000000f0c009387 */ /* 0x0007e80000100800 */
[----:B------:R-:W-:Y:S01]  /*7b10*/  ISETP.GE.AND P1, PT, R16, R7, PT ;  /* 0x000000071000720c */ /* 0x000fe20003f26270 */
[----:B--2---:R-:W-:Y:S01]  /*7b20*/  @!P2 FFMA R11, R8, R11, R29 ;  /* 0x0000000b080ba223 */ /* 0x004fe2000000001d */
[----:B------:R-:W-:Y:S02]  /*7b30*/  @!P3 IADD3 R29, PT, PT, R9, R14, RZ ;  /* 0x0000000e091db210 */ /* 0x000fe40007ffe0ff */
[----:B------:R-:W2:Y:S03]  /*7b40*/  @!P3 LDL R14, [R12+0x8] ;  /* 0x000008000c0eb983 */ /* 0x000ea60000100800 */
[----:B0-----:R-:W-:-:S05]  /*7b50*/  @!P3 IMAD.WIDE.U32 R4, R29, 0x4, R4 ;  /* 0x000000041d04b825 */ /* 0x001fca00078e0004 */
[----:B------:R0:W2:Y:S02]  /*7b60*/  @!P3 LDG.E R29, desc[UR10][R4.64] ;  /* 0x0000000a041db981 */ /* 0x0000a4000c1e1900 */
[----:B0-----:R-:W0:Y:S01]  /*7b70*/  @!P1 LDC.64 R4, c[0x0][0x390] ;  /* 0x0000e400ff049b82 */ /* 0x001e220000000a00 */
[----:B---3--:R-:W-:-:S05]  /*7b80*/  @!P1 IADD3 R15, PT, PT, R9, R16, RZ ;  /* 0x00000010090f9210 */ /* 0x008fca0007ffe0ff */
[----:B0-----:R-:W-:-:S05]  /*7b90*/  @!P1 IMAD.WIDE.U32 R4, R15, 0x4, R4 ;  /* 0x000000040f049825 */ /* 0x001fca00078e0004 */
[----:B------:R-:W3:Y:S01]  /*7ba0*/  @!P1 LDG.E R15, desc[UR10][R4.64] ;  /* 0x0000000a040f9981 */ /* 0x000ee2000c1e1900 */
[----:B--2---:R-:W-:-:S03]  /*7bb0*/  @!P3 FFMA R13, R8, R29, R14 ;  /* 0x0000001d080db223 */ /* 0x004fc6000000000e */
[----:B------:R-:W3:Y:S04]  /*7bc0*/  @!P1 LDL R29, [R12+0xc] ;  /* 0x00000c000c1d9983 */ /* 0x000ee80000100800 */
[----:B------:R2:W-:Y:S04]  /*7bd0*/  @!P2 STL [R12+0x4], R11 ;  /* 0x0000040b0c00a387 */ /* 0x0005e80000100800 */
[----:B------:R2:W-:Y:S01]  /*7be0*/  @!P3 STL [R12+0x8], R13 ;  /* 0x0000080d0c00b387 */ /* 0x0005e20000100800 */
[----:B------:R-:W-:Y:S01]  /*7bf0*/  IADD3 R10, PT, PT, R10, 0x4, RZ ;  /* 0x000000040a0a7810 */ /* 0x000fe20007ffe0ff */
[----:B---3--:R-:W-:-:S05]  /*7c00*/  @!P1 FFMA R15, R8, R15, R29 ;  /* 0x0000000f080f9223 */ /* 0x008fca000000001d */
[----:B------:R2:W-:Y:S02]  /*7c10*/  @!P1 STL [R12+0xc], R15 ;  /* 0x00000c0f0c009387 */ /* 0x0005e40000100800 */
.L_x_169:
[----:B------:R-:W-:Y:S05]  /*7c20*/  BRA.U !UP2, `(.L_x_166) ;  /* 0x000000010a947547 */ /* 0x000fea000b800000 */
[----:B------:R-:W-:Y:S02]  /*7c30*/  UISETP.NE.AND UP1, UPT, UR15, 0x1, UPT ;  /* 0x000000010f00788c */ /* 0x000fe4000bf25270 */
[----:B------:R-:W-:-:S07]  /*7c40*/  UISETP.NE.AND UP2, UPT, UR17, URZ, UPT ;  /* 0x000000ff1100728c */ /* 0x000fce000bf45270 */
[----:B------:R-:W-:Y:S05]  /*7c50*/  BRA.U !UP1, `(.L_x_170) ;  /* 0x0000000109507547 */ /* 0x000fea000b800000 */
[----:B------:R-:W-:-:S05]  /*7c60*/  IMAD R16, R10, 0x20, R27 ;  /* 0x000000200a107824 */ /* 0x000fca00078e021b */
[C---:B------:R-:W-:Y:S02]  /*7c70*/  IADD3 R14, PT, PT, R16.reuse, 0x20, RZ ;  /* 0x00000020100e7810 */ /* 0x040fe40007ffe0ff */
[-C--:B------:R-:W-:Y:S02]  /*7c80*/  ISETP.GE.AND P1, PT, R16, R7.reuse, PT ;  /* 0x000000071000720c */ /* 0x080fe40003f26270 */
[----:B------:R-:W-:-:S11]  /*7c90*/  ISETP.GE.AND P2, PT, R14, R7, PT ;  /* 0x000000070e00720c */ /* 0x000fd60003f46270 */
[----:B--23--:R-:W2:Y:S01]  /*7ca0*/  @!P1 LDC.64 R12, c[0x0][0x390] ;  /* 0x0000e400ff0c9b82 */ /* 0x00cea20000000a00 */
[C---:B------:R-:W-:Y:S01]  /*7cb0*/  @!P1 IADD3 R11, PT, PT, R9.reuse, R16, RZ ;  /* 0x00000010090b9210 */ /* 0x040fe20007ffe0ff */
[----:B------:R-:W-:-:S06]  /*7cc0*/  @!P2 IMAD.IADD R15, R9, 0x1, R14 ;  /* 0x00000001090fa824 */ /* 0x000fcc00078e020e */
[----:B------:R-:W3:Y:S01]  /*7cd0*/  @!P2 LDC.64 R4, c[0x0][0x390] ;  /* 0x0000e400ff04ab82 */ /* 0x000ee20000000a00 */
[----:B--2---:R-:W-:Y:S01]  /*7ce0*/  @!P1 IMAD.WIDE.U32 R12, R11, 0x4, R12 ;  /* 0x000000040b0c9825 */ /* 0x004fe200078e000c */
[----:B------:R-:W-:-:S05]  /*7cf0*/  LEA R11, R10, UR6, 0x2 ;  /* 0x000000060a0b7c11 */ /* 0x000fca000f8e10ff */
[----:B------:R-:W0:Y:S01]  /*7d00*/  @!P1 LDG.E R13, desc[UR10][R12.64] ;  /* 0x0000000a0c0d9981 */ /* 0x000e22000c1e1900 */
[----:B---3--:R-:W-:-:S03]  /*7d10*/  @!P2 IMAD.WIDE.U32 R4, R15, 0x4, R4 ;  /* 0x000000040f04a825 */ /* 0x008fc600078e0004 */
[----:B------:R-:W0:Y:S04]  /*7d20*/  @!P1 LDL R15, [R11] ;  /* 0x000000000b0f9983 */ /* 0x000e280000100800 */
[----:B------:R-:W2:Y:S04]  /*7d30*/  @!P2 LDG.E R5, desc[UR10][R4.64] ;  /* 0x0000000a0405a981 */ /* 0x000ea8000c1e1900 */
[----:B------:R-:W2:Y:S01]  /*7d40*/  @!P2 LDL R16, [R11+0x4] ;  /* 0x000004000b10a983 */ /* 0x000ea20000100800 */
[----:B------:R-:W-:Y:S01]  /*7d50*/  IADD3 R10, PT, PT, R10, 0x2, RZ ;  /* 0x000000020a0a7810 */ /* 0x000fe20007ffe0ff */
[C---:B0-----:R-:W-:Y:S01]  /*7d60*/  @!P1 FFMA R14, R8.reuse, R13, R15 ;  /* 0x0000000d080e9223 */ /* 0x041fe2000000000f */
[----:B--2---:R-:W-:-:S04]  /*7d70*/  @!P2 FFMA R16, R8, R5, R16 ;  /* 0x000000050810a223 */ /* 0x004fc80000000010 */
[----:B------:R0:W-:Y:S04]  /*7d80*/  @!P1 STL [R11], R14 ;  /* 0x0000000e0b009387 */ /* 0x0001e80000100800 */
[----:B------:R0:W-:Y:S02]  /*7d90*/  @!P2 STL [R11+0x4], R16 ;  /* 0x000004100b00a387 */ /* 0x0001e40000100800 */
.L_x_170:
[----:B------:R-:W-:Y:S05]  /*7da0*/  BRA.U !UP2, `(.L_x_166) ;  /* 0x000000010a347547 */ /* 0x000fea000b800000 */
[----:B--23--:R-:W-:Y:S01]  /*7db0*/  LEA R12, R10, R27, 0x5 ;  /* 0x0000001b0a0c7211 */ /* 0x00cfe200078e28ff */
[----:B------:R-:W-:Y:S03]  /*7dc0*/  BSSY.RECONVERGENT B0, `(.L_x_166) ;  /* 0x000000b000007945 */ /* 0x000fe60003800200 */
[----:B------:R-:W-:-:S13]  /*7dd0*/  ISETP.GE.AND P1, PT, R12, R7, PT ;  /* 0x000000070c00720c */ /* 0x000fda0003f26270 */
[----:B------:R-:W-:Y:S05]  /*7de0*/  @P1 BRA `(.L_x_171) ;  /* 0x0000000000201947 */ /* 0x000fea0003800000 */
[----:B------:R-:W2:Y:S01]  /*7df0*/  LDC.64 R4, c[0x0][0x390] ;  /* 0x0000e400ff047b82 */ /* 0x000ea20000000a00 */
[----:B------:R-:W-:Y:S01]  /*7e00*/  IMAD.IADD R9, R9, 0x1, R12 ;  /* 0x0000000109097824 */ /* 0x000fe200078e020c */
[----:B------:R-:W-:-:S05]  /*7e10*/  LEA R10, R10, UR6, 0x2 ;  /* 0x000000060a0a7c11 */ /* 0x000fca000f8e10ff */
[----:B------:R-:W0:Y:S01]  /*7e20*/  LDL R7, [R10] ;  /* 0x000000000a077983 */ /* 0x000e220000100800 */
[----:B--2---:R-:W-:-:S06]  /*7e30*/  IMAD.WIDE.U32 R4, R9, 0x4, R4 ;  /* 0x0000000409047825 */ /* 0x004fcc00078e0004 */
[----:B------:R-:W0:Y:S02]  /*7e40*/  LDG.E R5, desc[UR10][R4.64] ;  /* 0x0000000a04057981 */ /* 0x000e24000c1e1900 */
[----:B0-----:R-:W-:-:S05]  /*7e50*/  FFMA R7, R8, R5, R7 ;  /* 0x0000000508077223 */ /* 0x001fca0000000007 */
[----:B------:R2:W-:Y:S02]  /*7e60*/  STL [R10], R7 ;  /* 0x000000070a007387 */ /* 0x0005e40000100800 */
.L_x_171:
[----:B------:R-:W-:Y:S05]  /*7e70*/  BSYNC.RECONVERGENT B0 ;  /* 0x0000000000007941 */ /* 0x000fea0003800200 */
.L_x_166:
[----:B------:R-:W-:-:S04]  /*7e80*/  IADD3 R6, PT, PT, R6, 0x1, RZ ;  /* 0x0000000106067810 */ /* 0x000fc80007ffe0ff */
[----:B------:R-:W-:-:S13]  /*7e90*/  ISETP.NE.AND P1, PT, R6, 0x10, PT ;  /* 0x000000100600780c */ /* 0x000fda0003f25270 */
[----:B------:R-:W-:Y:S05]  /*7ea0*/  @P1 BRA `(.L_x_172) ;  /* 0xfffffff4003c1947 */ /* 0x000fea000383ffff */
.L_x_165:
[----:B------:R-:W-:Y:S05]  /*7eb0*/  BRA.U UP0, `(.L_x_173) ;  /* 0xffffff91001c7547 */ /* 0x000fea000b83ffff */
[----:B------:R-:W-:-:S07]  /*7ec0*/  FADD R0, R18, 9.9999999747524270788e-07 ;  /* 0x358637bd12007421 */ /* 0x000fce0000000000 */
.L_x_11:
[----:B01--4-:R-:W0:Y:S01]  /*7ed0*/  LDC R3, c[0x0][0x3ac] ;  /* 0x0000eb00ff037b82 */ /* 0x013e220000000800 */
[----:B------:R-:W-:-:S04]  /*7ee0*/  IADD3 R2, PT, PT, R0, 0x1800000, RZ ;  /* 0x0180000000027810 */ /* 0x000fc80007ffe0ff */
[----:B------:R-:W-:-:S04]  /*7ef0*/  LOP3.LUT R2, R2, 0x7f800000, RZ, 0xc0, !PT ;  /* 0x7f80000002027812 */ /* 0x000fc800078ec0ff */
[----:B------:R-:W-:Y:S02]  /*7f00*/  ISETP.GT.U32.AND P0, PT, R2, 0x1ffffff, PT ;  /* 0x01ffffff0200780c */ /* 0x000fe40003f04070 */
[----:B0-----:R-:W-:-:S11]  /*7f10*/  ISETP.GE.AND P3, PT, R3, 0x20, PT ;  /* 0x000000200300780c */ /* 0x001fd60003f66270 */
[----:B------:R-:W-:Y:S05]  /*7f20*/  @P0 BRA `(.L_x_174) ;  /* 0x00000000000c0947 */ /* 0x000fea0003800000 */
[----:B------:R-:W-:-:S07]  /*7f30*/  MOV R2, 0x7f50 ;  /* 0x00007f5000027802 */ /* 0x000fce0000000f00 */
[----:B--23--:R-:W-:Y:S05]  /*7f40*/  CALL.REL.NOINC `($__internal_0_$__cuda_sm20_rcp_rn_f32_slowpath) ;  /* 0x0000000800007944 */ /* 0x00cfea0003c00000 */
[----:B------:R-:W-:Y:S05]  /*7f50*/  BRA `(.L_x_175) ;  /* 0x0000000000107947 */ /* 0x000fea0003800000 */
.L_x_174:
[----:B------:R-:W0:Y:S02]  /*7f60*/  MUFU.RCP R3, R0 ;  /* 0x0000000000037308 */ /* 0x000e240000001000 */
[----:B0-----:R-:W-:-:S04]  /*7f70*/  FFMA R2, R3, R0, -1 ;  /* 0xbf80000003027423 */ /* 0x001fc80000000000 */
[----:B------:R-:W-:-:S04]  /*7f80*/  FADD.FTZ R2, -R2, -RZ ;  /* 0x800000ff02027221 */ /* 0x000fc80000010100 */
[----:B------:R-:W-:-:S07]  /*7f90*/  FFMA R0, R3, R2, R3 ;  /* 0x0000000203007223 */ /* 0x000fce0000000003 */
.L_x_175:
[----:B------:R-:W-:Y:S05]  /*7fa0*/  @!P3 EXIT ;  /* 0x000000000000b94d */ /* 0x000fea0003800000 */
[----:B------:R-:W0:Y:S01]  /*7fb0*/  LDCU UR4, c[0x0][0x3ac] ;  /* 0x00007580ff0477ac */ /* 0x000e220008000800 */
[----:B------:R-:W-:Y:S01]  /*7fc0*/  IMAD.MOV.U32 R6, RZ, RZ, RZ ;  /* 0x000000ffff067224 */ /* 0x000fe200078e00ff */
[----:B------:R-:W-:-:S04]  /*7fd0*/  UIADD3 UR5, UPT, UPT, UR7, -0x1, URZ ;  /* 0xffffffff07057890 */ /* 0x000fc8000fffe0ff */
[----:B------:R-:W-:Y:S02]  /*7fe0*/  UISETP.GE.U32.AND UP0, UPT, UR5, 0x7, UPT ;  /* 0x000000070500788c */ /* 0x000fe4000bf06070 */
[----:B------:R-:W-:Y:S01]  /*7ff0*/  ULOP3.LUT UR5, UR7, 0x7, URZ, 0xc0, !UPT ;  /* 0x0000000707057892 */ /* 0x000fe2000f8ec0ff */
[----:B0-----:R-:W-:-:S06]  /*8000*/  IMAD R25, R26, UR4, R25 ;  /* 0x000000041a197c24 */ /* 0x001fcc000f8e0219 */
[----:B------:R-:W-:Y:S05]  /*8010*/  BRA.U !UP0, `(.L_x_176) ;  /* 0x0000000108cc7547 */ /* 0x000fea000b800000 */
[----:B------:R-:W0:Y:S01]  /*8020*/  LDC.64 R2, c[0x0][0x398] ;  /* 0x0000e600ff027b82 */ /* 0x000e220000000a00 */
[----:B------:R-:W-:Y:S01]  /*8030*/  ULOP3.LUT UR8, UR7, 0x3fffff8, URZ, 0xc0, !UPT ;  /* 0x03fffff807087892 */ /* 0x000fe2000f8ec0ff */
[----:B--2---:R-:W-:Y:S01]  /*8040*/  HFMA2 R7, -RZ, RZ, 0, 0 ;  /* 0x00000000ff077431 */ /* 0x004fe200000001ff */
[----:B------:R-:W1:Y:S04]  /*8050*/  LDCU UR4, c[0x0][0x3ac] ;  /* 0x00007580ff0477ac */ /* 0x000e680008000800 */
[----:B------:R-:W-:-:S07]  /*8060*/  MOV R6, UR8 ;  /* 0x0000000800067c02 */ /* 0x000fce0008000f00 */
.L_x_177:
[C---:B------:R-:W-:Y:S01]  /*8070*/  IMAD R14, R7.reuse, 0x20, R27 ;  /* 0x00000020070e7824 */ /* 0x040fe200078e021b */
[----:B------:R-:W-:-:S04]  /*8080*/  LEA R8, R7, UR6, 0x2 ;  /* 0x0000000607087c11 */ /* 0x000fc8000f8e10ff */
[----:B-1----:R-:W-:-:S13]  /*8090*/  ISETP.GE.AND P6, PT, R14, UR4, PT ;  /* 0x000000040e007c0c */ /* 0x002fda000bfc6270 */
[----:B----4-:R-:W2:Y:S01]  /*80a0*/  @!P6 LDL R9, [R8] ;  /* 0x000000000809e983 */ /* 0x010ea20000100800 */
[C---:B------:R-:W-:Y:S01]  /*80b0*/  IADD3 R5, PT, PT, R14.reuse, 0x40, RZ ;  /* 0x000000400e057810 */ /* 0x040fe20007ffe0ff */
[C---:B------:R-:W-:Y:S01]  /*80c0*/  VIADD R10, R14.reuse, 0x60 ;  /* 0x000000600e0a7836 */ /* 0x040fe20000000000 */
[C---:B---3--:R-:W-:Y:S01]  /*80d0*/  IADD3 R4, PT, PT, R14.reuse, 0x20, RZ ;  /* 0x000000200e047810 */ /* 0x048fe20007ffe0ff */
[----:B------:R-:W-:Y:S01]  /*80e0*/  VIADD R11, R14, 0xa0 ;  /* 0x000000a00e0b7836 */ /* 0x000fe20000000000 */
[----:B------:R-:W-:Y:S02]  /*80f0*/  ISETP.GE.AND P4, PT, R5, UR4, PT ;  /* 0x0000000405007c0c */ /* 0x000fe4000bf86270 */
[----:B------:R-:W-:Y:S02]  /*8100*/  IADD3 R5, PT, PT, R25, R14, RZ ;  /* 0x0000000e19057210 */ /* 0x000fe40007ffe0ff */
[----:B------:R-:W-:Y:S02]  /*8110*/  ISETP.GE.AND P3, PT, R10, UR4, PT ;  /* 0x000000040a007c0c */ /* 0x000fe4000bf66270 */
[----:B------:R-:W-:-:S02]  /*8120*/  IADD3 R10, PT, PT, R14, 0x80, RZ ;  /* 0x000000800e0a7810 */ /* 0x000fc40007ffe0ff */
[----:B------:R-:W-:Y:S01]  /*8130*/  ISETP.GE.AND P5, PT, R4, UR4, PT ;  /* 0x0000000404007c0c */ /* 0x000fe2000bfa6270 */
[----:B0-----:R-:W-:Y:S01]  /*8140*/  IMAD.WIDE R4, R5, 0x4, R2 ;  /* 0x0000000405047825 */ /* 0x001fe200078e0202 */
[----:B------:R-:W-:Y:S02]  /*8150*/  IADD3 R12, PT, PT, R14, 0xc0, RZ ;  /* 0x000000c00e0c7810 */ /* 0x000fe40007ffe0ff */
[----:B------:R-:W-:Y:S01]  /*8160*/  ISETP.GE.AND P2, PT, R10, UR4, PT ;  /* 0x000000040a007c0c */ /* 0x000fe2000bf46270 */
[----:B------:R-:W3:Y:S01]  /*8170*/  @!P4 LDL R13, [R8+0x8] ;  /* 0x00000800080dc983 */ /* 0x000ee20000100800 */
[----:B------:R-:W-:Y:S02]  /*8180*/  IADD3 R10, PT, PT, R14, 0xe0, RZ ;  /* 0x000000e00e0a7810 */ /* 0x000fe40007ffe0ff */
[----:B------:R-:W-:Y:S01]  /*8190*/  ISETP.GE.AND P1, PT, R11, UR4, PT ;  /* 0x000000040b007c0c */ /* 0x000fe2000bf26270 */
[----:B------:R-:W4:Y:S01]  /*81a0*/  @!P3 LDL R17, [R8+0xc] ;  /* 0x00000c000811b983 */ /* 0x000f220000100800 */
[----:B------:R-:W-:-:S03]  /*81b0*/  ISETP.GE.AND P0, PT, R12, UR4, PT ;  /* 0x000000040c007c0c */ /* 0x000fc6000bf06270 */
[----:B------:R-:W5:Y:S04]  /*81c0*/  @!P5 LDL R11, [R8+0x4] ;  /* 0x00000400080bd983 */ /* 0x000f680000100800 */
[----:B------:R-:W5:Y:S04]  /*81d0*/  @!P2 LDL R15, [R8+0x10] ;  /* 0x00001000080fa983 */ /* 0x000f680000100800 */
[----:B------:R-:W5:Y:S04]  /*81e0*/  @!P1 LDL R19, [R8+0x14] ;  /* 0x0000140008139983 */ /* 0x000f680000100800 */
[----:B------:R-:W5:Y:S01]  /*81f0*/  @!P0 LDL R21, [R8+0x18] ;  /* 0x0000180008158983 */ /* 0x000f620000100800 */
[----:B--2---:R-:W-:-:S05]  /*8200*/  @!P6 FMUL R9, R9, R0 ;  /* 0x000000000909e220 */ /* 0x004fca0000400000 */
[----:B------:R4:W-:Y:S01]  /*8210*/  @!P6 STG.E desc[UR10][R4.64], R9 ;  /* 0x000000090400e986 */ /* 0x0009e2000c10190a */
[----:B------:R-:W-:-:S13]  /*8220*/  ISETP.GE.AND P6, PT, R10, UR4, PT ;  /* 0x000000040a007c0c */ /* 0x000fda000bfc6270 */
[----:B------:R-:W2:Y:S01]  /*8230*/  @!P6 LDL R23, [R8+0x1c] ;  /* 0x00001c000817e983 */ /* 0x000ea20000100800 */
[C---:B----4-:R-:W-:Y:S01]  /*8240*/  @!P3 FMUL R9, R0.reuse, R17 ;  /* 0x000000110009b220 */ /* 0x050fe20000400000 */
[C---:B---3--:R-:W-:Y:S01]  /*8250*/  @!P4 FMUL R13, R0.reuse, R13 ;  /* 0x0000000d000dc220 */ /* 0x048fe20000400000 */
[C---:B-----5:R-:W-:Y:S01]  /*8260*/  @!P5 FMUL R11, R0.reuse, R11 ;  /* 0x0000000b000bd220 */ /* 0x060fe20000400000 */
[----:B------:R-:W-:Y:S01]  /*8270*/  @!P2 FMUL R15, R15, R0 ;  /* 0x000000000f0fa220 */ /* 0x000fe20000400000 */
[C---:B------:R-:W-:Y:S01]  /*8280*/  @!P1 FMUL R17, R0.reuse, R19 ;  /* 0x0000001300119220 */ /* 0x040fe20000400000 */
[----:B------:R-:W-:Y:S02]  /*8290*/  @!P0 FMUL R19, R0, R21 ;  /* 0x0000001500138220 */ /* 0x000fe40000400000 */
[----:B------:R4:W-:Y:S01]  /*82a0*/  @!P5 STG.E desc[UR10][R4.64+0x80], R11 ;  /* 0x0000800b0400d986 */ /* 0x0009e2000c10190a */
[----:B------:R-:W-:-:S03]  /*82b0*/  VIADD R7, R7, 0x8 ;  /* 0x0000000807077836 */ /* 0x000fc60000000000 */
[----:B------:R4:W-:Y:S04]  /*82c0*/  @!P4 STG.E desc[UR10][R4.64+0x100], R13 ;  /* 0x0001000d0400c986 */ /* 0x0009e8000c10190a */
[----:B------:R4:W-:Y:S04]  /*82d0*/  @!P3 STG.E desc[UR10][R4.64+0x180], R9 ;  /* 0x000180090400b986 */ /* 0x0009e8000c10190a */
[----:B------:R4:W-:Y:S04]  /*82e0*/  @!P2 STG.E desc[UR10][R4.64+0x200], R15 ;  /* 0x0002000f0400a986 */ /* 0x0009e8000c10190a */
[----:B------:R4:W-:Y:S04]  /*82f0*/  @!P1 STG.E desc[UR10][R4.64+0x280], R17 ;  /* 0x0002801104009986 */ /* 0x0009e8000c10190a */
[----:B------:R4:W-:Y:S01]  /*8300*/  @!P0 STG.E desc[UR10][R4.64+0x300], R19 ;  /* 0x0003001304008986 */ /* 0x0009e2000c10190a */
[----:B------:R-:W-:Y:S01]  /*8310*/  ISETP.NE.AND P0, PT, R7, R6, PT ;  /* 0x000000060700720c */ /* 0x000fe20003f05270 */
[----:B--2---:R-:W-:-:S05]  /*8320*/  @!P6 FMUL R21, R0, R23 ;  /* 0x000000170015e220 */ /* 0x004fca0000400000 */
[----:B------:R4:W-:Y:S07]  /*8330*/  @!P6 STG.E desc[UR10][R4.64+0x380], R21 ;  /* 0x000380150400e986 */ /* 0x0009ee000c10190a */
[----:B------:R-:W-:Y:S05]  /*8340*/  @P0 BRA `(.L_x_177) ;  /* 0xfffffffc00480947 */ /* 0x000fea000383ffff */
.L_x_176:
[----:B------:R-:W-:-:S13]  /*8350*/  ISETP.NE.AND P0, PT, RZ, UR5, PT ;  /* 0x00000005ff007c0c */ /* 0x000fda000bf05270 */
[----:B------:R-:W-:Y:S05]  /*8360*/  @!P0 EXIT ;  /* 0x000000000000894d */ /* 0x000fea0003800000 */
[----:B------:R-:W-:Y:S02]  /*8370*/  UISETP.GE.U32.AND UP0, UPT, UR5, 0x4, UPT ;  /* 0x000000040500788c */ /* 0x000fe4000bf06070 */
[----:B------:R-:W-:-:S07]  /*8380*/  ULOP3.LUT UR5, UR7, 0x3, URZ, 0xc0, !UPT ;  /* 0x0000000307057892 */ /* 0x000fce000f8ec0ff */
[----:B------:R-:W-:Y:S05]  /*8390*/  BRA.U !UP0, `(.L_x_178) ;  /* 0x0000000108647547 */ /* 0x000fea000b800000 */
[----:B------:R-:W-:-:S04]  /*83a0*/  LEA R8, R6, R27, 0x5 ;  /* 0x0000001b06087211 */ /* 0x000fc800078e28ff */
[C---:B------:R-:W-:Y:S01]  /*83b0*/  IADD3 R2, PT, PT, R8.reuse, 0x20, RZ ;  /* 0x0000002008027810 */ /* 0x040fe20007ffe0ff */
[C---:B------:R-:W-:Y:S01]  /*83c0*/  VIADD R3, R8.reuse, 0x40 ;  /* 0x0000004008037836 */ /* 0x040fe20000000000 */
[----:B--234-:R-:W-:Y:S02]  /*83d0*/  IADD3 R4, PT, PT, R8, 0x60, RZ ;  /* 0x0000006008047810 */ /* 0x01cfe40007ffe0ff */
[----:B------:R-:W-:Y:S02]  /*83e0*/  ISETP.GE.AND P1, PT, R2, UR4, PT ;  /* 0x0000000402007c0c */ /* 0x000fe4000bf26270 */
[----:B------:R-:W-:Y:S02]  /*83f0*/  ISETP.GE.AND P0, PT, R8, UR4, PT ;  /* 0x0000000408007c0c */ /* 0x000fe4000bf06270 */
[----:B------:R-:W-:Y:S02]  /*8400*/  ISETP.GE.AND P2, PT, R3, UR4, PT ;  /* 0x0000000403007c0c */ /* 0x000fe4000bf46270 */
[----:B------:R-:W-:Y:S01]  /*8410*/  ISETP.GE.AND P3, PT, R4, UR4, PT ;  /* 0x0000000404007c0c */ /* 0x000fe2000bf66270 */
[----:B------:R-:W0:Y:S01]  /*8420*/  LDC.64 R2, c[0x0][0x398] ;  /* 0x0000e600ff027b82 */ /* 0x000e220000000a00 */
[----:B------:R-:W-:-:S05]  /*8430*/  LEA R4, R6, UR6, 0x2 ;  /* 0x0000000606047c11 */ /* 0x000fca000f8e10ff */
[----:B------:R-:W2:Y:S04]  /*8440*/  @!P1 LDL R11, [R4+0x4] ;  /* 0x00000400040b9983 */ /* 0x000ea80000100800 */
[----:B------:R-:W3:Y:S04]  /*8450*/  @!P0 LDL R7, [R4] ;  /* 0x0000000004078983 */ /* 0x000ee80000100800 */
[----:B------:R-:W4:Y:S04]  /*8460*/  @!P2 LDL R9, [R4+0x8] ;  /* 0x000008000409a983 */ /* 0x000f280000100800 */
[----:B------:R-:W5:Y:S01]  /*8470*/  @!P3 LDL R13, [R4+0xc] ;  /* 0x00000c00040db983 */ /* 0x000f620000100800 */
[----:B------:R-:W-:-:S05]  /*8480*/  IADD3 R5, PT, PT, R25, R8, RZ ;  /* 0x0000000819057210 */ /* 0x000fca0007ffe0ff */
[----:B0-----:R-:W-:-:S04]  /*8490*/  IMAD.WIDE R2, R5, 0x4, R2 ;  /* 0x0000000405027825 */ /* 0x001fc800078e0202 */
[----:B------:R-:W-:Y:S02]  /*84a0*/  VIADD R6, R6, 0x4 ;  /* 0x0000000406067836 */ /* 0x000fe40000000000 */
[C---:B--2---:R-:W-:Y:S01]  /*84b0*/  @!P1 FMUL R5, R0.reuse, R11 ;  /* 0x0000000b00059220 */ /* 0x044fe20000400000 */
[-C--:B---3--:R-:W-:Y:S01]  /*84c0*/  @!P0 FMUL R7, R7, R0.reuse ;  /* 0x0000000007078220 */ /* 0x088fe20000400000 */
[----:B----4-:R-:W-:Y:S01]  /*84d0*/  @!P2 FMUL R9, R9, R0 ;  /* 0x000000000909a220 */ /* 0x010fe20000400000 */
[----:B-----5:R-:W-:-:S03]  /*84e0*/  @!P3 FMUL R11, R0, R13 ;  /* 0x0000000d000bb220 */ /* 0x020fc60000400000 */
[----:B------:R0:W-:Y:S04]  /*84f0*/  @!P0 STG.E desc[UR10][R2.64], R7 ;  /* 0x0000000702008986 */ /* 0x0001e8000c10190a */
[----:B------:R0:W-:Y:S04]  /*8500*/  @!P1 STG.E desc[UR10][R2.64+0x80], R5 ;  /* 0x0000800502009986 */ /* 0x0001e8000c10190a */
[----:B------:R0:W-:Y:S04]  /*8510*/  @!P2 STG.E desc[UR10][R2.64+0x100], R9 ;  /* 0x000100090200a986 */ /* 0x0001e8000c10190a */
[----:B------:R0:W-:Y:S02]  /*8520*/  @!P3 STG.E desc[UR10][R2.64+0x180], R11 ;  /* 0x0001800b0200b986 */ /* 0x0001e4000c10190a */
.L_x_178:
[----:B------:R-:W-:-:S13]  /*8530*/  ISETP.NE.AND P0, PT, RZ, UR5, PT ;  /* 0x00000005ff007c0c */ /* 0x000fda000bf05270 */
[----:B------:R-:W-:Y:S05]  /*8540*/  @!P0 EXIT ;  /* 0x000000000000894d */ /* 0x000fea0003800000 */
[----:B------:R-:W-:-:S09]  /*8550*/  UISETP.NE.AND UP0, UPT, UR5, 0x1, UPT ;  /* 0x000000010500788c */ /* 0x000fd2000bf05270 */
[----:B------:R-:W-:Y:S05]  /*8560*/  BRA.U !UP0, `(.L_x_179) ;  /* 0x00000001083c7547 */ /* 0x000fea000b800000 */
[C---:B--234-:R-:W-:Y:S02]  /*8570*/  LEA R4, R6.reuse, R27, 0x5 ;  /* 0x0000001b06047211 */ /* 0x05cfe400078e28ff */
[----:B------:R-:W-:Y:S02]  /*8580*/  LEA R8, R6, UR6, 0x2 ;  /* 0x0000000606087c11 */ /* 0x000fe4000f8e10ff */
[C---:B0-----:R-:W-:Y:S02]  /*8590*/  IADD3 R2, PT, PT, R4.reuse, 0x20, RZ ;  /* 0x0000002004027810 */ /* 0x041fe40007ffe0ff */
[----:B------:R-:W-:Y:S02]  /*85a0*/  ISETP.GE.AND P0, PT, R4, UR4, PT ;  /* 0x0000000404007c0c */ /* 0x000fe4000bf06270 */
[----:B------:R-:W-:Y:S02]  /*85b0*/  ISETP.GE.AND P1, PT, R2, UR4, PT ;  /* 0x0000000402007c0c */ /* 0x000fe4000bf26270 */
[----:B------:R-:W0:Y:S09]  /*85c0*/  LDC.64 R2, c[0x0][0x398] ;  /* 0x0000e600ff027b82 */ /* 0x000e320000000a00 */
[----:B------:R-:W2:Y:S04]  /*85d0*/  @!P0 LDL R7, [R8] ;  /* 0x0000000008078983 */ /* 0x000ea80000100800 */
[----:B------:R-:W3:Y:S01]  /*85e0*/  @!P1 LDL R9, [R8+0x4] ;  /* 0x0000040008099983 */ /* 0x000ee20000100800 */
[----:B------:R-:W-:Y:S01]  /*85f0*/  IMAD.IADD R5, R25, 0x1, R4 ;  /* 0x0000000119057824 */ /* 0x000fe200078e0204 */
[----:B------:R-:W-:-:S03]  /*8600*/  IADD3 R6, PT, PT, R6, 0x2, RZ ;  /* 0x0000000206067810 */ /* 0x000fc60007ffe0ff */
[----:B0-----:R-:W-:-:S04]  /*8610*/  IMAD.WIDE R2, R5, 0x4, R2 ;  /* 0x0000000405027825 */ /* 0x001fc800078e0202 */
[----:B--2---:R-:W-:Y:S01]  /*8620*/  @!P0 FMUL R7, R7, R0 ;  /* 0x0000000007078220 */ /* 0x004fe20000400000 */
[----:B---3--:R-:W-:-:S04]  /*8630*/  @!P1 FMUL R5, R0, R9 ;  /* 0x0000000900059220 */ /* 0x008fc80000400000 */
[----:B------:R1:W-:Y:S04]  /*8640*/  @!P0 STG.E desc[UR10][R2.64], R7 ;  /* 0x0000000702008986 */ /* 0x0003e8000c10190a */
[----:B------:R1:W-:Y:S02]  /*8650*/  @!P1 STG.E desc[UR10][R2.64+0x80], R5 ;  /* 0x0000800502009986 */ /* 0x0003e4000c10190a */
.L_x_179:
[----:B------:R-:W-:-:S04]  /*8660*/  ULOP3.LUT UR5, UR7, 0x1, URZ, 0xc0, !UPT ;  /* 0x0000000107057892 */ /* 0x000fc8000f8ec0ff */
[----:B------:R-:W-:-:S06]  /*8670*/  UISETP.NE.U32.AND UP0, UPT, UR5, 0x1, UPT ;  /* 0x000000010500788c */ /* 0x000fcc000bf05070 */
[----:B------:R-:W-:-:S13]  /*8680*/  PLOP3.LUT P0, PT, PT, PT, UP0, 0x80, 0x8 ;  /* 0x000000000008781c */ /* 0x000fda0003f0f008 */
[----:B------:R-:W-:Y:S05]  /*8690*/  @P0 EXIT ;  /* 0x000000000000094d */ /* 0x000fea0003800000 */
[----:B--234-:R-:W-:-:S04]  /*86a0*/  LEA R4, R6, R27, 0x5 ;  /* 0x0000001b06047211 */ /* 0x01cfc800078e28ff */
[----:B------:R-:W-:-:S13]  /*86b0*/  ISETP.GE.AND P0, PT, R4, UR4, PT ;  /* 0x0000000404007c0c */ /* 0x000fda000bf06270 */
[----:B------:R-:W-:Y:S05]  /*86c0*/  @P0 EXIT ;  /* 0x000000000000094d */ /* 0x000fea0003800000 */
[----:B------:R-:W-:Y:S01]  /*86d0*/  LEA R6, R6, UR6, 0x2 ;  /* 0x0000000606067c11 */ /* 0x000fe2000f8e10ff */
[----:B01----:R-:W0:Y:S04]  /*86e0*/  LDC.64 R2, c[0x0][0x398] ;  /* 0x0000e600ff027b82 */ /* 0x003e280000000a00 */
[----:B------:R-:W2:Y:S01]  /*86f0*/  LDL R5, [R6] ;  /* 0x0000000006057983 */ /* 0x000ea20000100800 */
[----:B------:R-:W-:-:S04]  /*8700*/  IMAD.IADD R25, R25, 0x1, R4 ;  /* 0x0000000119197824 */ /* 0x000fc800078e0204 */
[----:B0-----:R-:W-:-:S04]  /*8710*/  IMAD.WIDE R2, R25, 0x4, R2 ;  /* 0x0000000419027825 */ /* 0x001fc800078e0202 */
[----:B--2---:R-:W-:-:S05]  /*8720*/  FMUL R5, R5, R0 ;  /* 0x0000000005057220 */ /* 0x004fca0000400000 */
[----:B------:R-:W-:Y:S01]  /*8730*/  STG.E desc[UR10][R2.64], R5 ;  /* 0x0000000502007986 */ /* 0x000fe2000c10190a */
[----:B------:R-:W-:Y:S05]  /*8740*/  EXIT ;  /* 0x000000000000794d */ /* 0x000fea0003800000 */
        .weak           $__internal_0_$__cuda_sm20_rcp_rn_f32_slowpath
        .type           $__internal_0_$__cuda_sm20_rcp_rn_f32_slowpath,@function
        .size           $__internal_0_$__cuda_sm20_rcp_rn_f32_slowpath,($__internal_1_$__cuda_sm20_sqrt_rn_f32_slowpath - $__internal_0_$__cuda_sm20_rcp_rn_f32_slowpath)
$__internal_0_$__cuda_sm20_rcp_rn_f32_slowpath:
[----:B------:R-:W-:-:S04]  /*8750*/  SHF.L.U32 R3, R0, 0x1, RZ ;  /* 0x0000000100037819 */ /* 0x000fc800000006ff */
[----:B------:R-:W-:-:S04]  /*8760*/  SHF.R.U32.HI R8, RZ, 0x18, R3 ;  /* 0x00000018ff087819 */ /* 0x000fc80000011603 */
[----:B------:R-:W-:-:S13]  /*8770*/  ISETP.NE.U32.AND P0, PT, R8, RZ, PT ;  /* 0x000000ff0800720c */ /* 0x000fda0003f05070 */
[----:B------:R-:W-:Y:S05]  /*8780*/  @P0 BRA `(.L_x_180) ;  /* 0x00000000002c0947 */ /* 0x000fea0003800000 */
[----:B------:R-:W-:-:S04]  /*8790*/  SHF.L.U32 R3, R0, 0x1, RZ ;  /* 0x0000000100037819 */ /* 0x000fc800000006ff */
[----:B------:R-:W-:-:S13]  /*87a0*/  ISETP.NE.AND P0, PT, R3, RZ, PT ;  /* 0x000000ff0300720c */ /* 0x000fda0003f05270 */
[----:B------:R2:W3:Y:S01]  /*87b0*/  @!P0 MUFU.RCP R3, R0 ;  /* 0x0000000000038308 */ /* 0x0004e20000001000 */
[----:B------:R-:W-:Y:S05]  /*87c0*/  @!P0 BRA `(.L_x_181) ;  /* 0x0000000000a48947 */ /* 0x000fea0003800000 */
[----:B------:R-:W-:-:S04]  /*87d0*/  FFMA R4, R0, 1.84467440737095516160e+19, RZ ;  /* 0x5f80000000047823 */ /* 0x000fc800000000ff */
[----:B---3--:R-:W2:Y:S02]  /*87e0*/  MUFU.RCP R3, R4 ;  /* 0x0000000400037308 */ /* 0x008ea40000001000 */
[----:B--2---:R-:W-:-:S04]  /*87f0*/  FFMA R0, R4, R3, -1 ;  /* 0xbf80000004007423 */ /* 0x004fc80000000003 */
[----:B------:R-:W-:-:S04]  /*8800*/  FADD.FTZ R0, -R0, -RZ ;  /* 0x800000ff00007221 */ /* 0x000fc80000010100 */
[----:B------:R-:W-:-:S04]  /*8810*/  FFMA R0, R3, R0, R3 ;  /* 0x0000000003007223 */ /* 0x000fc80000000003 */
[----:B------:R-:W-:Y:S01]  /*8820*/  FFMA R3, R0, 1.84467440737095516160e+19, RZ ;  /* 0x5f80000000037823 */ /* 0x000fe200000000ff */
[----:B------:R-:W-:Y:S06]  /*8830*/  BRA `(.L_x_181) ;  /* 0x0000000000887947 */ /* 0x000fec0003800000 */
.L_x_180:
[----:B------:R-:W-:-:S05]  /*8840*/  VIADD R10, R8, 0xffffff03 ;  /* 0xffffff03080a7836 */ /* 0x000fca0000000000 */
[----:B------:R-:W-:-:S13]  /*8850*/  ISETP.GT.U32.AND P0, PT, R10, 0x1, PT ;  /* 0x000000010a00780c */ /* 0x000fda0003f04070 */
[----:B------:R-:W-:Y:S05]  /*8860*/  @P0 BRA `(.L_x_182) ;  /* 0x0000000000780947 */ /* 0x000fea0003800000 */
[----:B------:R-:W-:Y:S02]  /*8870*/  LOP3.LUT R3, R0, 0x7fffff, RZ, 0xc0, !PT ;  /* 0x007fffff00037812 */ /* 0x000fe400078ec0ff */
[----:B------:R-:W-:Y:S02]  /*8880*/  MOV R7, 0x3 ;  /* 0x0000000300077802 */ /* 0x000fe40000000f00 */
[----:B------:R-:W-:Y:S02]  /*8890*/  LOP3.LUT R3, R3, 0x3f800000, RZ, 0xfc, !PT ;  /* 0x3f80000003037812 */ /* 0x000fe400078efcff */
[----:B------:R-:W-:Y:S02]  /*88a0*/  SHF.L.U32 R7, R7, R10, RZ ;  /* 0x0000000a07077219 */ /* 0x000fe400000006ff */
[----:B------:R-:W0:Y:S02]  /*88b0*/  MUFU.RCP R4, R3 ;  /* 0x0000000300047308 */ /* 0x000e240000001000 */
[----:B0-----:R-:W-:-:S04]  /*88c0*/  FFMA R5, R3, R4, -1 ;  /* 0xbf80000003057423 */ /* 0x001fc80000000004 */
[----:B------:R-:W-:-:S04]  /*88d0*/  FADD.FTZ R5, -R5, -RZ ;  /* 0x800000ff05057221 */ /* 0x000fc80000010100 */
[CCC-:B------:R-:W-:Y:S01]  /*88e0*/  FFMA.RM R6, R4.reuse, R5.reuse, R4.reuse ;  /* 0x0000000504067223 */ /* 0x1c0fe20000004004 */
[----:B------:R-:W-:-:S04]  /*88f0*/  FFMA.RP R5, R4, R5, R4 ;  /* 0x0000000504057223 */ /* 0x000fc80000008004 */
[C---:B------:R-:W-:Y:S02]  /*8900*/  LOP3.LUT R4, R6.reuse, 0x7fffff, RZ, 0xc0, !PT ;  /* 0x007fffff06047812 */ /* 0x040fe400078ec0ff */
[----:B------:R-:W-:Y:S02]  /*8910*/  FSETP.NEU.FTZ.AND P0, PT, R6, R5, PT ;  /* 0x000000050600720b */ /* 0x000fe40003f1d000 */
[----:B------:R-:W-:Y:S02]  /*8920*/  LOP3.LUT R4, R4, 0x800000, RZ, 0xfc, !PT ;  /* 0x0080000004047812 */ /* 0x000fe400078efcff */
[----:B------:R-:W-:Y:S02]  /*8930*/  SEL R5, RZ, 0xffffffff, !P0 ;  /* 0xffffffffff057807 */ /* 0x000fe40004000000 */
[----:B------:R-:W-:Y:S02]  /*8940*/  LOP3.LUT R7, R7, R4, RZ, 0xc0, !PT ;  /* 0x0000000407077212 */ /* 0x000fe400078ec0ff */
[----:B------:R-:W-:-:S02]  /*8950*/  IADD3 R5, PT, PT, -R5, RZ, RZ ;  /* 0x000000ff05057210 */ /* 0x000fc40007ffe1ff */
[-C--:B------:R-:W-:Y:S02]  /*8960*/  SHF.R.U32.HI R7, RZ, R10.reuse, R7 ;  /* 0x0000000aff077219 */ /* 0x080fe40000011607 */
[----:B------:R-:W-:Y:S02]  /*8970*/  LOP3.LUT P1, RZ, R5, R10, R4, 0xf8, !PT ;  /* 0x0000000a05ff7212 */ /* 0x000fe4000782f804 */
[C---:B------:R-:W-:Y:S02]  /*8980*/  LOP3.LUT P0, RZ, R7.reuse, 0x1, RZ, 0xc0, !PT ;  /* 0x0000000107ff7812 */ /* 0x040fe4000780c0ff */
[----:B------:R-:W-:-:S04]  /*8990*/  LOP3.LUT P2, RZ, R7, 0x2, RZ, 0xc0, !PT ;  /* 0x0000000207ff7812 */ /* 0x000fc8000784c0ff */
[----:B------:R-:W-:Y:S02]  /*89a0*/  PLOP3.LUT P0, PT, P0, P1, P2, 0xe0, 0x0 ;  /* 0x000000000000781c */ /* 0x000fe40000703c20 */
[----:B------:R-:W-:Y:S02]  /*89b0*/  LOP3.LUT P1, RZ, R0, 0x7fffff, RZ, 0xc0, !PT ;  /* 0x007fffff00ff7812 */ /* 0x000fe4000782c0ff */
[----:B------:R-:W-:-:S05]  /*89c0*/  SEL R3, RZ, 0x1, !P0 ;  /* 0x00000001ff037807 */ /* 0x000fca0004000000 */
[----:B------:R-:W-:-:S05]  /*89d0*/  IMAD.MOV R3, RZ, RZ, -R3 ;  /* 0x000000ffff037224 */ /* 0x000fca00078e0a03 */
[----:B------:R-:W-:Y:S02]  /*89e0*/  ISETP.GE.AND P0, PT, R3, RZ, PT ;  /* 0x000000ff0300720c */ /* 0x000fe40003f06270 */
[----:B------:R-:W-:-:S04]  /*89f0*/  IADD3 R3, PT, PT, R8, -0xfc, RZ ;  /* 0xffffff0408037810 */ /* 0x000fc80007ffe0ff */
[----:B------:R-:W-:-:S07]  /*8a00*/  SHF.R.U32.HI R3, RZ, R3, R4 ;  /* 0x00000003ff037219 */ /* 0x000fce0000011604 */
[----:B------:R-:W-:-:S05]  /*8a10*/  @!P0 IADD3 R3, PT, PT, R3, 0x1, RZ ;  /* 0x0000000103038810 */ /* 0x000fca0007ffe0ff */
[----:B------:R-:W-:-:S05]  /*8a20*/  @!P1 IMAD.SHL.U32 R3, R3, 0x2, RZ ;  /* 0x0000000203039824 */ /* 0x000fca00078e00ff */
[----:B------:R-:W-:Y:S01]  /*8a30*/  LOP3.LUT R3, R3, 0x80000000, R0, 0xf8, !PT ;  /* 0x8000000003037812 */ /* 0x000fe200078ef800 */
[----:B------:R-:W-:Y:S06]  /*8a40*/  BRA `(.L_x_181) ;  /* 0x0000000000047947 */ /* 0x000fec0003800000 */
.L_x_182:
[----:B------:R0:W1:Y:S02]  /*8a50*/  MUFU.RCP R3, R0 ;  /* 0x0000000000037308 */ /* 0x0000640000001000 */
.L_x_181:
[----:B0123--:R-:W-:Y:S01]  /*8a60*/  MOV R0, R3 ;  /* 0x0000000300007202 */ /* 0x00ffe20000000f00 */
[----:B------:R-:W-:-:S04]  /*8a70*/  HFMA2 R3, -RZ, RZ, 0, 0 ;  /* 0x00000000ff037431 */ /* 0x000fc800000001ff */
[----:B------:R-:W-:Y:S05]  /*8a80*/  RET.REL.NODEC R2 `(_Z21tiled_cross_attentionPKfS0_S0_Pfiiii) ;  /* 0xffffff74025c7950 */ /* 0x000fea0003c3ffff */
        .weak           $__internal_1_$__cuda_sm20_sqrt_rn_f32_slowpath
        .type           $__internal_1_$__cuda_sm20_sqrt_rn_f32_slowpath,@function
        .size           $__internal_1_$__cuda_sm20_sqrt_rn_f32_slowpath,($__internal_2_$__cuda_sm3x_div_rn_noftz_f32_slowpath - $__internal_1_$__cuda_sm20_sqrt_rn_f32_slowpath)
$__internal_1_$__cuda_sm20_sqrt_rn_f32_slowpath:
[----:B------:R-:W-:-:S13]  /*8a90*/  LOP3.LUT P0, RZ, R24, 0x7fffffff, RZ, 0xc0, !PT ;  /* 0x7fffffff18ff7812 */ /* 0x000fda000780c0ff */
[----:B------:R-:W-:Y:S01]  /*8aa0*/  @!P0 IMAD.MOV.U32 R4, RZ, RZ, R24 ;  /* 0x000000ffff048224 */ /* 0x000fe200078e0018 */
[----:B------:R-:W-:Y:S06]  /*8ab0*/  @!P0 BRA `(.L_x_183) ;  /* 0x0000000000408947 */ /* 0x000fec0003800000 */
[----:B------:R-:W-:-:S13]  /*8ac0*/  FSETP.GEU.FTZ.AND P0, PT, R24, RZ, PT ;  /* 0x000000ff1800720b */ /* 0x000fda0003f1e000 */
[----:B------:R-:W-:Y:S01]  /*8ad0*/  @!P0 MOV R4, 0x7fffffff ;  /* 0x7fffffff00048802 */ /* 0x000fe20000000f00 */
[----:B------:R-:W-:Y:S06]  /*8ae0*/  @!P0 BRA `(.L_x_183) ;  /* 0x0000000000348947 */ /* 0x000fec0003800000 */
[----:B------:R-:W-:-:S13]  /*8af0*/  FSETP.GTU.FTZ.AND P0, PT, |R24|, +INF , PT ;  /* 0x7f8000001800780b */ /* 0x000fda0003f1c200 */
[----:B------:R-:W-:Y:S01]  /*8b00*/  @P0 FADD.FTZ R4, R24, 1 ;  /* 0x3f80000018040421 */ /* 0x000fe20000010000 */
[----:B------:R-:W-:Y:S06]  /*8b10*/  @P0 BRA `(.L_x_183) ;  /* 0x0000000000280947 */ /* 0x000fec0003800000 */
[----:B------:R-:W-:-:S13]  /*8b20*/  FSETP.NEU.FTZ.AND P0, PT, |R24|, +INF , PT ;  /* 0x7f8000001800780b */ /* 0x000fda0003f1d200 */
[----:B------:R-:W-:-:S04]  /*8b30*/  @P0 FFMA R5, R24, 1.84467440737095516160e+19, RZ ;  /* 0x5f80000018050823 */ /* 0x000fc800000000ff */
[----:B------:R-:W0:Y:S02]  /*8b40*/  @P0 MUFU.RSQ R4, R5 ;  /* 0x0000000500040308 */ /* 0x000e240000001400 */
[----:B0-----:R-:W-:Y:S01]  /*8b50*/  @P0 FMUL.FTZ R10, R5, R4 ;  /* 0x00000004050a0220 */ /* 0x001fe20000410000 */
[----:B------:R-:W-:Y:S01]  /*8b60*/  @P0 FMUL.FTZ R11, R4, 0.5 ;  /* 0x3f000000040b0820 */ /* 0x000fe20000410000 */
[----:B------:R-:W-:Y:S02]  /*8b70*/  @!P0 MOV R4, R24 ;  /* 0x0000001800048202 */ /* 0x000fe40000000f00 */
[----:B------:R-:W-:-:S04]  /*8b80*/  @P0 FADD.FTZ R9, -R10, -RZ ;  /* 0x800000ff0a090221 */ /* 0x000fc80000010100 */
[----:B------:R-:W-:-:S04]  /*8b90*/  @P0 FFMA R9, R10, R9, R5 ;  /* 0x000000090a090223 */ /* 0x000fc80000000005 */
[----:B------:R-:W-:-:S04]  /*8ba0*/  @P0 FFMA R9, R9, R11, R10 ;  /* 0x0000000b09090223 */ /* 0x000fc8000000000a */
[----:B------:R-:W-:-:S07]  /*8bb0*/  @P0 FMUL.FTZ R4, R9, 2.3283064365386962891e-10 ;  /* 0x2f80000009040820 */ /* 0x000fce0000410000 */
.L_x_183:
[----:B------:R-:W-:Y:S02]  /*8bc0*/  HFMA2 R5, -RZ, RZ, 0, 0 ;  /* 0x00000000ff057431 */ /* 0x000fe400000001ff */
[----:B------:R-:W-:Y:S01]  /*8bd0*/  IMAD.MOV.U32 R9, RZ, RZ, R4 ;  /* 0x000000ffff097224 */ /* 0x000fe200078e0004 */
[----:B------:R-:W-:-:S04]  /*8be0*/  MOV R4, R12 ;  /* 0x0000000c00047202 */ /* 0x000fc80000000f00 */
[----:B------:R-:W-:Y:S05]  /*8bf0*/  RET.REL.NODEC R4 `(_Z21tiled_cross_attentionPKfS0_S0_Pfiiii) ;  /* 0xffffff7404007950 */ /* 0x000fea0003c3ffff */
        .weak           $__internal_2_$__cuda_sm3x_div_rn_noftz_f32_slowpath
        .type           $__internal_2_$__cuda_sm3x_div_rn_noftz_f32_slowpath,@function
        .size           $__internal_2_$__cuda_sm3x_div_rn_noftz_f32_slowpath,(.L_x_198 - $__internal_2_$__cuda_sm3x_div_rn_noftz_f32_slowpath)
$__internal_2_$__cuda_sm3x_div_rn_noftz_f32_slowpath:
[----:B------:R-:W-:Y:S01]  /*8c00*/  SHF.R.U32.HI R9, RZ, 0x17, R4 ;  /* 0x00000017ff097819 */ /* 0x000fe20000011604 */
[----:B------:R-:W-:Y:S01]  /*8c10*/  BSSY.RECONVERGENT B1, `(.L_x_184) ;  /* 0x0000062000017945 */ /* 0x000fe20003800200 */
[----:B------:R-:W-:Y:S02]  /*8c20*/  SHF.R.U32.HI R12, RZ, 0x17, R7 ;  /* 0x00000017ff0c7819 */ /* 0x000fe40000011607 */
[----:B------:R-:W-:Y:S02]  /*8c30*/  LOP3.LUT R9, R9, 0xff, RZ, 0xc0, !PT ;  /* 0x000000ff09097812 */ /* 0x000fe400078ec0ff */
[----:B------:R-:W-:-:S03]  /*8c40*/  LOP3.LUT R12, R12, 0xff, RZ, 0xc0, !PT ;  /* 0x000000ff0c0c7812 */ /* 0x000fc600078ec0ff */
[----:B------:R-:W-:Y:S01]  /*8c50*/  VIADD R13, R9, 0xffffffff ;  /* 0xffffffff090d7836 */ /* 0x000fe20000000000 */
[----:B------:R-:W-:-:S04]  /*8c60*/  IADD3 R11, PT, PT, R12, -0x1, RZ ;  /* 0xffffffff0c0b7810 */ /* 0x000fc80007ffe0ff */
[----:B------:R-:W-:-:S04]  /*8c70*/  ISETP.GT.U32.AND P0, PT, R13, 0xfd, PT ;  /* 0x000000fd0d00780c */ /* 0x000fc80003f04070 */
[----:B------:R-:W-:-:S13]  /*8c80*/  ISETP.GT.U32.OR P0, PT, R11, 0xfd, P0 ;  /* 0x000000fd0b00780c */ /* 0x000fda0000704470 */
[----:B------:R-:W-:Y:S01]  /*8c90*/  @!P0 MOV R5, RZ ;  /* 0x000000ff00058202 */ /* 0x000fe20000000f00 */
[----:B------:R-:W-:Y:S06]  /*8ca0*/  @!P0 BRA `(.L_x_185) ;  /* 0x00000000005c8947 */ /* 0x000fec0003800000 */
[----:B------:R-:W-:Y:S02]  /*8cb0*/  FSETP.GTU.FTZ.AND P0, PT, |R7|, +INF , PT ;  /* 0x7f8000000700780b */ /* 0x000fe40003f1c200 */
[----:B------:R-:W-:-:S04]  /*8cc0*/  FSETP.GTU.FTZ.AND P1, PT, |R4|, +INF , PT ;  /* 0x7f8000000400780b */ /* 0x000fc80003f3c200 */
[----:B------:R-:W-:-:S13]  /*8cd0*/  PLOP3.LUT P0, PT, P0, P1, PT, 0xf8, 0x8f ;  /* 0x00000000008f781c */ /* 0x000fda0000703f70 */
[----:B------:R-:W-:Y:S05]  /*8ce0*/  @P0 BRA `(.L_x_186) ;  /* 0x00000004004c0947 */ /* 0x000fea0003800000 */
[----:B------:R-:W-:-:S13]  /*8cf0*/  LOP3.LUT P0, RZ, R4, 0x7fffffff, R7, 0xc8, !PT ;  /* 0x7fffffff04ff7812 */ /* 0x000fda000780c807 */
[----:B------:R-:W-:Y:S05]  /*8d00*/  @!P0 BRA `(.L_x_187) ;  /* 0x00000004003c8947 */ /* 0x000fea0003800000 */
[C---:B------:R-:W-:Y:S02]  /*8d10*/  FSETP.NEU.FTZ.AND P0, PT, |R7|.reuse, +INF , PT ;  /* 0x7f8000000700780b */ /* 0x040fe40003f1d200 */
[----:B------:R-:W-:Y:S02]  /*8d20*/  FSETP.NEU.FTZ.AND P2, PT, |R4|, +INF , PT ;  /* 0x7f8000000400780b */ /* 0x000fe40003f5d200 */
[----:B------:R-:W-:-:S11]  /*8d30*/  FSETP.NEU.FTZ.AND P1, PT, |R7|, +INF , PT ;  /* 0x7f8000000700780b */ /* 0x000fd60003f3d200 */
[----:B------:R-:W-:Y:S05]  /*8d40*/  @!P2 BRA !P0, `(.L_x_187) ;  /* 0x00000004002ca947 */ /* 0x000fea0004000000 */
[----:B------:R-:W-:-:S04]  /*8d50*/  LOP3.LUT P0, RZ, R7, 0x7fffffff, RZ, 0xc0, !PT ;  /* 0x7fffffff07ff7812 */ /* 0x000fc8000780c0ff */
[----:B------:R-:W-:-:S13]  /*8d60*/  PLOP3.LUT P0, PT, P2, P0, PT, 0x2f, 0xf2 ;  /* 0x0000000000f2781c */ /* 0x000fda0001700577 */
[----:B------:R-:W-:Y:S05]  /*8d70*/  @P0 BRA `(.L_x_188) ;  /* 0x0000000400180947 */ /* 0x000fea0003800000 */
[----:B------:R-:W-:-:S04]  /*8d80*/  LOP3.LUT P0, RZ, R4, 0x7fffffff, RZ, 0xc0, !PT ;  /* 0x7fffffff04ff7812 */ /* 0x000fc8000780c0ff */
[----:B------:R-:W-:-:S13]  /*8d90*/  PLOP3.LUT P0, PT, P1, P0, PT, 0x2f, 0xf2 ;  /* 0x0000000000f2781c */ /* 0x000fda0000f00577 */
[----:B------:R-:W-:Y:S05]  /*8da0*/  @P0 BRA `(.L_x_189) ;  /* 0x0000000400000947 */ /* 0x000fea0003800000 */
[----:B------:R-:W-:Y:S02]  /*8db0*/  ISETP.GE.AND P0, PT, R11, RZ, PT ;  /* 0x000000ff0b00720c */ /* 0x000fe40003f06270 */
[----:B------:R-:W-:-:S11]  /*8dc0*/  ISETP.GE.AND P1, PT, R13, RZ, PT ;  /* 0x000000ff0d00720c */ /* 0x000fd60003f26270 */
[----:B------:R-:W-:Y:S01]  /*8dd0*/  @P0 IMAD.MOV.U32 R5, RZ, RZ, RZ ;  /* 0x000000ffff050224 */ /* 0x000fe200078e00ff */
[----:B------:R-:W-:Y:S01]  /*8de0*/  @!P0 MOV R5, 0xffffffc0 ;  /* 0xffffffc000058802 */ /* 0x000fe20000000f00 */
[----:B------:R-:W-:Y:S01]  /*8df0*/  @!P0 FFMA R7, R7, 1.84467440737095516160e+19, RZ ;  /* 0x5f80000007078823 */ /* 0x000fe200000000ff */
[----:B------:R-:W-:Y:S02]  /*8e00*/  @!P1 FFMA R4, R4, 1.84467440737095516160e+19, RZ ;  /* 0x5f80000004049823 */ /* 0x000fe400000000ff */
[----:B------:R-:W-:-:S07]  /*8e10*/  @!P1 IADD3 R5, PT, PT, R5, 0x40, RZ ;  /* 0x0000004005059810 */ /* 0x000fce0007ffe0ff */
.L_x_185:
[----:B------:R-:W-:Y:S01]  /*8e20*/  LEA R11, R9, 0xc0800000, 0x17 ;  /* 0xc0800000090b7811 */ /* 0x000fe200078eb8ff */
[----:B------:R-:W-:Y:S01]  /*8e30*/  BSSY.RECONVERGENT B2, `(.L_x_190) ;  /* 0x0000036000027945 */ /* 0x000fe20003800200 */
[----:B------:R-:W-:-:S03]  /*8e40*/  IADD3 R12, PT, PT, R12, -0x7f, RZ ;  /* 0xffffff810c0c7810 */ /* 0x000fc60007ffe0ff */
[----:B------:R-:W-:Y:S02]  /*8e50*/  IMAD.IADD R13, R4, 0x1, -R11 ;  /* 0x00000001040d7824 */ /* 0x000fe400078e0a0b */
[C---:B------:R-:W-:Y:S01]  /*8e60*/  IMAD R4, R12.reuse, -0x800000, R7 ;  /* 0xff8000000c047824 */ /* 0x040fe200078e0207 */
[----:B------:R-:W-:Y:S01]  /*8e70*/  IADD3 R12, PT, PT, R12, 0x7f, -R9 ;  /* 0x0000007f0c0c7810 */ /* 0x000fe20007ffe809 */
[----:B------:R-:W0:Y:S01]  /*8e80*/  MUFU.RCP R14, R13 ;  /* 0x0000000d000e7308 */ /* 0x000e220000001000 */
[----:B------:R-:W-:Y:S02]  /*8e90*/  FADD.FTZ R11, -R13, -RZ ;  /* 0x800000ff0d0b7221 */ /* 0x000fe40000010100 */
[----:B------:R-:W-:Y:S02]  /*8ea0*/  IADD3 R12, PT, PT, R12, R5, RZ ;  /* 0x000000050c0c7210 */ /* 0x000fe40007ffe0ff */
[----:B0-----:R-:W-:-:S04]  /*8eb0*/  FFMA R15, R14, R11, 1 ;  /* 0x3f8000000e0f7423 */ /* 0x001fc8000000000b */
[----:B------:R-:W-:-:S04]  /*8ec0*/  FFMA R7, R14, R15, R14 ;  /* 0x0000000f0e077223 */ /* 0x000fc8000000000e */
[----:B------:R-:W-:-:S04]  /*8ed0*/  FFMA R14, R4, R7, RZ ;  /* 0x00000007040e7223 */ /* 0x000fc800000000ff */
[----:B------:R-:W-:-:S04]  /*8ee0*/  FFMA R15, R11, R14, R4 ;  /* 0x0000000e0b0f7223 */ /* 0x000fc80000000004 */
[----:B------:R-:W-:-:S04]  /*8ef0*/  FFMA R14, R7, R15, R14 ;  /* 0x0000000f070e7223 */ /* 0x000fc8000000000e */
[----:B------:R-:W-:-:S04]  /*8f00*/  FFMA R11, R11, R14, R4 ;  /* 0x0000000e0b0b7223 */ /* 0x000fc80000000004 */
[----:B------:R-:W-:-:S05]  /*8f10*/  FFMA R4, R7, R11, R14 ;  /* 0x0000000b07047223 */ /* 0x000fca000000000e */
[----:B------:R-:W-:-:S04]  /*8f20*/  SHF.R.U32.HI R9, RZ, 0x17, R4 ;  /* 0x00000017ff097819 */ /* 0x000fc80000011604 */
[----:B------:R-:W-:-:S05]  /*8f30*/  LOP3.LUT R9, R9, 0xff, RZ, 0xc0, !PT ;  /* 0x000000ff09097812 */ /* 0x000fca00078ec0ff */
[----:B------:R-:W-:-:S05]  /*8f40*/  IMAD.IADD R9, R9, 0x1, R12 ;  /* 0x0000000109097824 */ /* 0x000fca00078e020c */
[----:B------:R-:W-:-:S04]  /*8f50*/  IADD3 R5, PT, PT, R9, -0x1, RZ ;  /* 0xffffffff09057810 */ /* 0x000fc80007ffe0ff */
[----:B------:R-:W-:-:S13]  /*8f60*/  ISETP.GE.U32.AND P0, PT, R5, 0xfe, PT ;  /* 0x000000fe0500780c */ /* 0x000fda0003f06070 */
[----:B------:R-:W-:Y:S05]  /*8f70*/  @!P0 BRA `(.L_x_191) ;  /* 0x0000000000808947 */ /* 0x000fea0003800000 */
[----:B------:R-:W-:-:S13]  /*8f80*/  ISETP.GT.AND P0, PT, R9, 0xfe, PT ;  /* 0x000000fe0900780c */ /* 0x000fda0003f04270 */
[----:B------:R-:W-:Y:S05]  /*8f90*/  @P0 BRA `(.L_x_192) ;  /* 0x00000000006c0947 */ /* 0x000fea0003800000 */
[----:B------:R-:W-:-:S13]  /*8fa0*/  ISETP.GE.AND P0, PT, R9, 0x1, PT ;  /* 0x000000010900780c */ /* 0x000fda0003f06270 */
[----:B------:R-:W-:Y:S05]  /*8fb0*/  @P0 BRA `(.L_x_193) ;  /* 0x0000000000740947 */ /* 0x000fea0003800000 */
[----:B------:R-:W-:Y:S02]  /*8fc0*/  ISETP.GE.AND P0, PT, R9, -0x18, PT ;  /* 0xffffffe80900780c */ /* 0x000fe40003f06270 */
[----:B------:R-:W-:-:S11]  /*8fd0*/  LOP3.LUT R4, R4, 0x80000000, RZ, 0xc0, !PT ;  /* 0x8000000004047812 */ /* 0x000fd600078ec0ff */
[----:B------:R-:W-:Y:S05]  /*8fe0*/  @!P0 BRA `(.L_x_193) ;  /* 0x0000000000688947 */ /* 0x000fea0003800000 */
[-CC-:B------:R-:W-:Y:S01]  /*8ff0*/  FFMA.RZ R5, R7, R11.reuse, R14.reuse ;  /* 0x0000000b07057223 */ /* 0x180fe2000000c00e */
[C---:B------:R-:W-:Y:S02]  /*9000*/  ISETP.NE.AND P2, PT, R9.reuse, RZ, PT ;  /* 0x000000ff0900720c */ /* 0x040fe40003f45270 */
[----:B------:R-:W-:Y:S02]  /*9010*/  ISETP.NE.AND P1, PT, R9, RZ, PT ;  /* 0x000000ff0900720c */ /* 0x000fe40003f25270 */
[----:B------:R-:W-:Y:S01]  /*9020*/  LOP3.LUT R12, R5, 0x7fffff, RZ, 0xc0, !PT ;  /* 0x007fffff050c7812 */ /* 0x000fe200078ec0ff */
[CCC-:B------:R-:W-:Y:S01]  /*9030*/  FFMA.RP R5, R7.reuse, R11.reuse, R14.reuse ;  /* 0x0000000b07057223 */ /* 0x1c0fe2000000800e */
[----:B------:R-:W-:Y:S01]  /*9040*/  FFMA.RM R14, R7, R11, R14 ;  /* 0x0000000b070e7223 */ /* 0x000fe2000000400e */
[----:B------:R-:W-:Y:S01]  /*9050*/  IADD3 R7, PT, PT, R9, 0x20, RZ ;  /* 0x0000002009077810 */ /* 0x000fe20007ffe0ff */
[----:B------:R-:W-:Y:S01]  /*9060*/  IMAD.MOV R9, RZ, RZ, -R9 ;  /* 0x000000ffff097224 */ /* 0x000fe200078e0a09 */
[----:B------:R-:W-:-:S02]  /*9070*/  LOP3.LUT R12, R12, 0x800000, RZ, 0xfc, !PT ;  /* 0x008000000c0c7812 */ /* 0x000fc400078efcff */
[----:B------:R-:W-:Y:S02]  /*9080*/  FSETP.NEU.FTZ.AND P0, PT, R5, R14, PT ;  /* 0x0000000e0500720b */ /* 0x000fe40003f1d000 */
[----:B------:R-:W-:Y:S02]  /*9090*/  SHF.L.U32 R7, R12, R7, RZ ;  /* 0x000000070c077219 */ /* 0x000fe400000006ff */
[----:B------:R-:W-:Y:S02]  /*90a0*/  SEL R5, R9, RZ, P2 ;  /* 0x000000ff09057207 */ /* 0x000fe40001000000 */
[----:B------:R-:W-:Y:S02]  /*90b0*/  ISETP.NE.AND P1, PT, R7, RZ, P1 ;  /* 0x000000ff0700720c */ /* 0x000fe40000f25270 */
[----:B------:R-:W-:Y:S02]  /*90c0*/  SHF.R.U32.HI R5, RZ, R5, R12 ;  /* 0x00000005ff057219 */ /* 0x000fe4000001160c */
[----:B------:R-:W-:-:S02]  /*90d0*/  PLOP3.LUT P0, PT, P0, P1, PT, 0xf8, 0x8f ;  /* 0x00000000008f781c */ /* 0x000fc40000703f70 */
[----:B------:R-:W-:Y:S02]  /*90e0*/  SHF.R.U32.HI R12, RZ, 0x1, R5 ;  /* 0x00000001ff0c7819 */ /* 0x000fe40000011605 */
[----:B------:R-:W-:-:S04]  /*90f0*/  SEL R7, RZ, 0x1, !P0 ;  /* 0x00000001ff077807 */ /* 0x000fc80004000000 */
[----:B------:R-:W-:-:S04]  /*9100*/  LOP3.LUT R14, R7, 0x1, R12, 0xf8, !PT ;  /* 0x00000001070e7812 */ /* 0x000fc800078ef80c */
[----:B------:R-:W-:-:S04]  /*9110*/  LOP3.LUT R5, R14, R5, RZ, 0xc0, !PT ;  /* 0x000000050e057212 */ /* 0x000fc800078ec0ff */
[----:B------:R-:W-:-:S04]  /*9120*/  IADD3 R5, PT, PT, R12, R5, RZ ;  /* 0x000000050c057210 */ /* 0x000fc80007ffe0ff */
[----:B------:R-:W-:Y:S01]  /*9130*/  LOP3.LUT R4, R5, R4, RZ, 0xfc, !PT ;  /* 0x0000000405047212 */ /* 0x000fe200078efcff */
[----:B------:R-:W-:Y:S06]  /*9140*/  BRA `(.L_x_193) ;  /* 0x0000000000107947 */ /* 0x000fec0003800000 */
.L_x_192:
[----:B------:R-:W-:-:S04]  /*9150*/  LOP3.LUT R4, R4, 0x80000000, RZ, 0xc0, !PT ;  /* 0x8000000004047812 */ /* 0x000fc800078ec0ff */
[----:B------:R-:W-:Y:S01]  /*9160*/  LOP3.LUT R4, R4, 0x7f800000, RZ, 0xfc, !PT ;  /* 0x7f80000004047812 */ /* 0x000fe200078efcff */
[----:B------:R-:W-:Y:S06]  /*9170*/  BRA `(.L_x_193) ;  /* 0x0000000000047947 */ /* 0x000fec0003800000 */
.L_x_191:
[----:B------:R-:W-:-:S07]  /*9180*/  LEA R4, R12, R4, 0x17 ;  /* 0x000000040c047211 */ /* 0x000fce00078eb8ff */
.L_x_193:
[----:B------:R-:W-:Y:S05]  /*9190*/  BSYNC.RECONVERGENT B2 ;  /* 0x0000000000027941 */ /* 0x000fea0003800200 */
.L_x_190:
[----:B------:R-:W-:Y:S05]  /*91a0*/  BRA `(.L_x_194) ;  /* 0x0000000000207947 */ /* 0x000fea0003800000 */
.L_x_189:
[----:B------:R-:W-:-:S04]  /*91b0*/  LOP3.LUT R4, R4, 0x80000000, R7, 0x48, !PT ;  /* 0x8000000004047812 */ /* 0x000fc800078e4807 */
[----:B------:R-:W-:Y:S01]  /*91c0*/  LOP3.LUT R4, R4, 0x7f800000, RZ, 0xfc, !PT ;  /* 0x7f80000004047812 */ /* 0x000fe200078efcff */
[----:B------:R-:W-:Y:S06]  /*91d0*/  BRA `(.L_x_194) ;  /* 0x0000000000147947 */ /* 0x000fec0003800000 */
.L_x_188:
[----:B------:R-:W-:Y:S01]  /*91e0*/  LOP3.LUT R4, R4, 0x80000000, R7, 0x48, !PT ;  /* 0x8000000004047812 */ /* 0x000fe200078e4807 */
[----:B------:R-:W-:Y:S06]  /*91f0*/  BRA `(.L_x_194) ;  /* 0x00000000000c7947 */ /* 0x000fec0003800000 */
.L_x_187:
[----:B------:R-:W0:Y:S01]  /*9200*/  MUFU.RSQ R4, -QNAN ;  /* 0xffc0000000047908 */ /* 0x000e220000001400 */
[----:B------:R-:W-:Y:S05]  /*9210*/  BRA `(.L_x_194) ;  /* 0x0000000000047947 */ /* 0x000fea0003800000 */
.L_x_186:
[----:B------:R-:W-:-:S07]  /*9220*/  FADD.FTZ R4, R7, R4 ;  /* 0x0000000407047221 */ /* 0x000fce0000010000 */
.L_x_194:
[----:B------:R-:W-:Y:S05]  /*9230*/  BSYNC.RECONVERGENT B1 ;  /* 0x0000000000017941 */ /* 0x000fea0003800200 */
.L_x_184:
[----:B------:R-:W-:Y:S02]  /*9240*/  HFMA2 R5, -RZ, RZ, 0, 0 ;  /* 0x00000000ff057431 */ /* 0x000fe400000001ff */
[----:B0-----:R-:W-:Y:S01]  /*9250*/  IMAD.MOV.U32 R7, RZ, RZ, R4 ;  /* 0x000000ffff077224 */ /* 0x001fe200078e0004 */
[----:B------:R-:W-:-:S04]  /*9260*/  MOV R4, R10 ;  /* 0x0000000a00047202 */ /* 0x000fc80000000f00 */
[----:B------:R-:W-:Y:S05]  /*9270*/  RET.REL.NODEC R4 `(_Z21tiled_cross_attentionPKfS0_S0_Pfiiii) ;  /* 0xffffff6c04607950 */ /* 0x000fea0003c3ffff */
.L_x_195:
[----:B------:R-:W-:-:S00]  /*9280*/  BRA `(.L_x_195) ;  /* 0xfffffffc00fc7947 */ /* 0x000fc0000383ffff */
[----:B------:R-:W-:-:S00]  /*9290*/  NOP ;  /* 0x0000000000007918 */ /* 0x000fc00000000000 */
        /* <DEDUP_REMOVED lines=14> */
.L_x_198:


//--------------------- .nv.shared._Z21tiled_cross_attentionPKfS0_S0_Pfiiii --------------------------
	.section	.nv.shared._Z21tiled_cross_attentionPKfS0_S0_Pfiiii,"aw",@nobits
	.sectionflags	@""
	.align	4
.nv.shared._Z21tiled_cross_attentionPKfS0_S0_Pfiiii:
	.zero		50176


//--------------------- .nv.shared.reserved.0     --------------------------
	.section	.nv.shared.reserved.0,"aw",@nobits
	.weak		__nv_reservedSMEM_offset_0_alias
	.size		__nv_reservedSMEM_offset_0_alias, 0, 64
	.other		__nv_reservedSMEM_offset_0_alias,@"STO_CUDA_RESERVED_SHARED STV_DEFAULT"
__nv_reservedSMEM_offset_0_alias:
	.zero		0
	.zero		64


//--------------------- .nv.constant0._Z21tiled_cross_attentionPKfS0_S0_Pfiiii --------------------------
	.section	.nv.constant0._Z21tiled_cross_attentionPKfS0_S0_Pfiiii,"a",@progbits
	.sectionflags	@""
	.align	4
.nv.constant0._Z21tiled_cross_attentionPKfS0_S0_Pfiiii:
	.zero		944


//--------------------- SYMBOLS --------------------------

	.type		.nv.reservedSmem.offset0,@object
	.size		.nv.reservedSmem.offset0,0x4
	.type		.nv.reservedSmem.cap,@object
	.size		.nv.reservedSmem.cap,0x4
